	.target	sm_100a

	.elftype	@"ET_EXEC"


//--------------------- .note.nv.tkinfo           --------------------------
	.section	.note.nv.tkinfo,"",@"SHT_NOTE"
	.sectionflags	@"SHF_NOTE_NV_TKINFO"
	.tkinfo
        /*0018*/ 	.word	0x00000002
        /*0030*/ 	.string	""
        /*0030*/ 	.string	"ptxas"
        /*0030*/ 	.string	"Cuda compilation tools, release 13.0, V13.0.88"
        /*0030*/ 	.string	"Build cuda_13.0.r13.0/compiler.36424714_0"
        /*0030*/ 	.string	"-arch sm_100a -m 64 "



//--------------------- .note.nv.cuinfo           --------------------------
	.section	.note.nv.cuinfo,"",@"SHT_NOTE"
	.sectionflags	@"SHF_NOTE_NV_CUINFO"
        /*0018*/ 	.short	0x0002
        /*001a*/ 	.short	0x0064
        /*001c*/ 	.short	0x0082
	.zero		2


//--------------------- .nv.info                  --------------------------
	.section	.nv.info,"",@"SHT_CUDA_INFO"
	.align	4


	//----- nvinfo : EIATTR_REGCOUNT
	.align		4
        /*0000*/ 	.byte	0x04, 0x2f
        /*0002*/ 	.short	(.L_19 - .L_18)
	.align		4
.L_18:
        /*0004*/ 	.word	index@(_ZN7cutlass13device_kernelINS_4gemm6kernel13GemmUniversalIN4cute5tupleIJiiiiEEENS1_10collective13CollectiveMmaINS1_35MainloopSm100TmaUmmaWarpSpecializedILi17ELi2ELi4ENS5_IJNS4_1CILi8EEENSA_ILi1EEESC_EEEEENS5_IJNSA_ILi128EEENSA_ILi64EEESG_EEENS_10bfloat16_tENS5_IJlSC_lEEESI_SJ_NS4_8TiledMMAINS4_8MMA_AtomIJNS4_26SM100_MMA_F16BF16_2x1SM_SSISI_SI_fLi128ELi64ELNS4_4UMMA5MajorE0ELSO_0ELNSN_7ScaleInE0ELSP_0EEEEEENS4_6LayoutINS5_IJSC_SC_SC_EEENS5_IJNSA_ILi0EEESU_SU_EEEEENS5_IJNS4_10UnderscoreESX_SX_EEEEENS4_18SM100_TMA_2SM_LOADENS4_14ComposedLayoutINS4_7SwizzleILi3ELi4ELi3EEENS4_18smem_ptr_flag_bitsILi16EEENSS_INS5_IJSB_SG_EEENS5_IJSG_SC_EEEEEEEvNS4_8identityENS4_28SM100_TMA_2SM_LOAD_MULTICASTES19_vS1A_EENS_8epilogue10collective18CollectiveEpilogueINS1D_23Sm100TmaWarpSpecializedILi3ELi2ELi16ELb1ELb0EEEJNS5_IJSG_SG_SG_EEENS5_IJNSS_ISG_SC_EENSS_INS5_IJNSA_ILi16EEENSA_ILi2EEEEEENS5_IJSC_NSA_ILi32EEEEEEEEEEESI_SJ_SI_SJ_NS1D_6fusion15FusionCallbacksIS1H_NS1R_17LinearCombinationISI_fSI_fLNS_15FloatRoundStyleE2EEES1I_S1Q_JEEENS4_5SM1004TMEM4LOAD26SM100_TMEM_LOAD_32dp32b16xENS4_13SM90_TMA_LOADENS11_INS12_ILi1ELi4ELi3EEES15_NSS_INS5_IJSB_S1K_EEENS5_IJS1K_SC_EEEEEEENS4_39AutoVectorizingCopyWithAssumedAlignmentILi128EEENS4_14SM90_TMA_STOREES26_S28_S28_EEEvvEEEEvNT_6ParamsE)
        /*0008*/ 	.word	0x00000046


	//----- nvinfo : EIATTR_FRAME_SIZE
	.align		4
.L_19:
        /*000c*/ 	.byte	0x04, 0x11
        /*000e*/ 	.short	(.L_21 - .L_20)
	.align		4
.L_20:
        /*0010*/ 	.word	index@($__internal_2_$__cuda_sm10x_tcgen05_guardrail_trap_unallocated_columns_being_dealloced)
        /*0014*/ 	.word	0x00000000


	//----- nvinfo : EIATTR_FRAME_SIZE
	.align		4
.L_21:
        /*0018*/ 	.byte	0x04, 0x11
        /*001a*/ 	.short	(.L_23 - .L_22)
	.align		4
.L_22:
        /*001c*/ 	.word	index@($__internal_1_$__cuda_sm10x_tcgen05_guardrail_trap_phase_invalid_during_alloc)
        /*0020*/ 	.word	0x00000000


	//----- nvinfo : EIATTR_FRAME_SIZE
	.align		4
.L_23:
        /*0024*/ 	.byte	0x04, 0x11
        /*0026*/ 	.short	(.L_25 - .L_24)
	.align		4
.L_24:
        /*0028*/ 	.word	index@($__internal_0_$__cuda_sm10x_tcgen05_guardrail_trap_col_being_dealloced_not_returned_by_alloc)
        /*002c*/ 	.word	0x00000000


	//----- nvinfo : EIATTR_FRAME_SIZE
	.align		4
.L_25:
        /*0030*/ 	.byte	0x04, 0x11
        /*0032*/ 	.short	(.L_27 - .L_26)
	.align		4
.L_26:
        /*0034*/ 	.word	index@(_ZN7cutlass13device_kernelINS_4gemm6kernel13GemmUniversalIN4cute5tupleIJiiiiEEENS1_10collective13CollectiveMmaINS1_35MainloopSm100TmaUmmaWarpSpecializedILi17ELi2ELi4ENS5_IJNS4_1CILi8EEENSA_ILi1EEESC_EEEEENS5_IJNSA_ILi128EEENSA_ILi64EEESG_EEENS_10bfloat16_tENS5_IJlSC_lEEESI_SJ_NS4_8TiledMMAINS4_8MMA_AtomIJNS4_26SM100_MMA_F16BF16_2x1SM_SSISI_SI_fLi128ELi64ELNS4_4UMMA5MajorE0ELSO_0ELNSN_7ScaleInE0ELSP_0EEEEEENS4_6LayoutINS5_IJSC_SC_SC_EEENS5_IJNSA_ILi0EEESU_SU_EEEEENS5_IJNS4_10UnderscoreESX_SX_EEEEENS4_18SM100_TMA_2SM_LOADENS4_14ComposedLayoutINS4_7SwizzleILi3ELi4ELi3EEENS4_18smem_ptr_flag_bitsILi16EEENSS_INS5_IJSB_SG_EEENS5_IJSG_SC_EEEEEEEvNS4_8identityENS4_28SM100_TMA_2SM_LOAD_MULTICASTES19_vS1A_EENS_8epilogue10collective18CollectiveEpilogueINS1D_23Sm100TmaWarpSpecializedILi3ELi2ELi16ELb1ELb0EEEJNS5_IJSG_SG_SG_EEENS5_IJNSS_ISG_SC_EENSS_INS5_IJNSA_ILi16EEENSA_ILi2EEEEEENS5_IJSC_NSA_ILi32EEEEEEEEEEESI_SJ_SI_SJ_NS1D_6fusion15FusionCallbacksIS1H_NS1R_17LinearCombinationISI_fSI_fLNS_15FloatRoundStyleE2EEES1I_S1Q_JEEENS4_5SM1004TMEM4LOAD26SM100_TMEM_LOAD_32dp32b16xENS4_13SM90_TMA_LOADENS11_INS12_ILi1ELi4ELi3EEES15_NSS_INS5_IJSB_S1K_EEENS5_IJS1K_SC_EEEEEEENS4_39AutoVectorizingCopyWithAssumedAlignmentILi128EEENS4_14SM90_TMA_STOREES26_S28_S28_EEEvvEEEEvNT_6ParamsE)
        /*0038*/ 	.word	0x00000000


	//----- nvinfo : EIATTR_MIN_STACK_SIZE
	.align		4
.L_27:
        /*003c*/ 	.byte	0x04, 0x12
        /*003e*/ 	.short	(.L_29 - .L_28)
	.align		4
.L_28:
        /*0040*/ 	.word	index@(_ZN7cutlass13device_kernelINS_4gemm6kernel13GemmUniversalIN4cute5tupleIJiiiiEEENS1_10collective13CollectiveMmaINS1_35MainloopSm100TmaUmmaWarpSpecializedILi17ELi2ELi4ENS5_IJNS4_1CILi8EEENSA_ILi1EEESC_EEEEENS5_IJNSA_ILi128EEENSA_ILi64EEESG_EEENS_10bfloat16_tENS5_IJlSC_lEEESI_SJ_NS4_8TiledMMAINS4_8MMA_AtomIJNS4_26SM100_MMA_F16BF16_2x1SM_SSISI_SI_fLi128ELi64ELNS4_4UMMA5MajorE0ELSO_0ELNSN_7ScaleInE0ELSP_0EEEEEENS4_6LayoutINS5_IJSC_SC_SC_EEENS5_IJNSA_ILi0EEESU_SU_EEEEENS5_IJNS4_10UnderscoreESX_SX_EEEEENS4_18SM100_TMA_2SM_LOADENS4_14ComposedLayoutINS4_7SwizzleILi3ELi4ELi3EEENS4_18smem_ptr_flag_bitsILi16EEENSS_INS5_IJSB_SG_EEENS5_IJSG_SC_EEEEEEEvNS4_8identityENS4_28SM100_TMA_2SM_LOAD_MULTICASTES19_vS1A_EENS_8epilogue10collective18CollectiveEpilogueINS1D_23Sm100TmaWarpSpecializedILi3ELi2ELi16ELb1ELb0EEEJNS5_IJSG_SG_SG_EEENS5_IJNSS_ISG_SC_EENSS_INS5_IJNSA_ILi16EEENSA_ILi2EEEEEENS5_IJSC_NSA_ILi32EEEEEEEEEEESI_SJ_SI_SJ_NS1D_6fusion15FusionCallbacksIS1H_NS1R_17LinearCombinationISI_fSI_fLNS_15FloatRoundStyleE2EEES1I_S1Q_JEEENS4_5SM1004TMEM4LOAD26SM100_TMEM_LOAD_32dp32b16xENS4_13SM90_TMA_LOADENS11_INS12_ILi1ELi4ELi3EEES15_NSS_INS5_IJSB_S1K_EEENS5_IJS1K_SC_EEEEEEENS4_39AutoVectorizingCopyWithAssumedAlignmentILi128EEENS4_14SM90_TMA_STOREES26_S28_S28_EEEvvEEEEvNT_6ParamsE)
        /*0044*/ 	.word	0x00000000
.L_29:


//--------------------- .nv.compat                --------------------------
	.section	.nv.compat,"",@"SHT_CUDA_COMPAT_INFO"
	.align	4
        /*0000*/ 	.byte	0x02, 0x09, 0x01, 0x00, 0x02, 0x02, 0x02, 0x00, 0x02, 0x05, 0x05, 0x00, 0x03, 0x07, 0x01, 0x01
        /*0010*/ 	.byte	0x02, 0x03, 0x01, 0x00, 0x02, 0x06, 0x01, 0x00, 0x04, 0x0b, 0x08, 0x00, 0x09, 0x00, 0x00, 0x00
        /*0020*/ 	.byte	0x00, 0x00, 0x00, 0x00


//--------------------- .nv.info._ZN7cutlass13device_kernelINS_4gemm6kernel13GemmUniversalIN4cute5tupleIJiiiiEEENS1_10collective13CollectiveMmaINS1_35MainloopSm100TmaUmmaWarpSpecializedILi17ELi2ELi4ENS5_IJNS4_1CILi8EEENSA_ILi1EEESC_EEEEENS5_IJNSA_ILi128EEENSA_ILi64EEESG_EEENS_10bfloat16_tENS5_IJlSC_lEEESI_SJ_NS4_8TiledMMAINS4_8MMA_AtomIJNS4_26SM100_MMA_F16BF16_2x1SM_SSISI_SI_fLi128ELi64ELNS4_4UMMA5MajorE0ELSO_0ELNSN_7ScaleInE0ELSP_0EEEEEENS4_6LayoutINS5_IJSC_SC_SC_EEENS5_IJNSA_ILi0EEESU_SU_EEEEENS5_IJNS4_10UnderscoreESX_SX_EEEEENS4_18SM100_TMA_2SM_LOADENS4_14ComposedLayoutINS4_7SwizzleILi3ELi4ELi3EEENS4_18smem_ptr_flag_bitsILi16EEENSS_INS5_IJSB_SG_EEENS5_IJSG_SC_EEEEEEEvNS4_8identityENS4_28SM100_TMA_2SM_LOAD_MULTICASTES19_vS1A_EENS_8epilogue10collective18CollectiveEpilogueINS1D_23Sm100TmaWarpSpecializedILi3ELi2ELi16ELb1ELb0EEEJNS5_IJSG_SG_SG_EEENS5_IJNSS_ISG_SC_EENSS_INS5_IJNSA_ILi16EEENSA_ILi2EEEEEENS5_IJSC_NSA_ILi32EEEEEEEEEEESI_SJ_SI_SJ_NS1D_6fusion15FusionCallbacksIS1H_NS1R_17LinearCombinationISI_fSI_fLNS_15FloatRoundStyleE2EEES1I_S1Q_JEEENS4_5SM1004TMEM4LOAD26SM100_TMEM_LOAD_32dp32b16xENS4_13SM90_TMA_LOADENS11_INS12_ILi1ELi4ELi3EEES15_NSS_INS5_IJSB_S1K_EEENS5_IJS1K_SC_EEEEEEENS4_39AutoVectorizingCopyWithAssumedAlignmentILi128EEENS4_14SM90_TMA_STOREES26_S28_S28_EEEvvEEEEvNT_6ParamsE --------------------------
	.section	.nv.info._ZN7cutlass13device_kernelINS_4gemm6kernel13GemmUniversalIN4cute5tupleIJiiiiEEENS1_10collective13CollectiveMmaINS1_35MainloopSm100TmaUmmaWarpSpecializedILi17ELi2ELi4ENS5_IJNS4_1CILi8EEENSA_ILi1EEESC_EEEEENS5_IJNSA_ILi128EEENSA_ILi64EEESG_EEENS_10bfloat16_tENS5_IJlSC_lEEESI_SJ_NS4_8TiledMMAINS4_8MMA_AtomIJNS4_26SM100_MMA_F16BF16_2x1SM_SSISI_SI_fLi128ELi64ELNS4_4UMMA5MajorE0ELSO_0ELNSN_7ScaleInE0ELSP_0EEEEEENS4_6LayoutINS5_IJSC_SC_SC_EEENS5_IJNSA_ILi0EEESU_SU_EEEEENS5_IJNS4_10UnderscoreESX_SX_EEEEENS4_18SM100_TMA_2SM_LOADENS4_14ComposedLayoutINS4_7SwizzleILi3ELi4ELi3EEENS4_18smem_ptr_flag_bitsILi16EEENSS_INS5_IJSB_SG_EEENS5_IJSG_SC_EEEEEEEvNS4_8identityENS4_28SM100_TMA_2SM_LOAD_MULTICASTES19_vS1A_EENS_8epilogue10collective18CollectiveEpilogueINS1D_23Sm100TmaWarpSpecializedILi3ELi2ELi16ELb1ELb0EEEJNS5_IJSG_SG_SG_EEENS5_IJNSS_ISG_SC_EENSS_INS5_IJNSA_ILi16EEENSA_ILi2EEEEEENS5_IJSC_NSA_ILi32EEEEEEEEEEESI_SJ_SI_SJ_NS1D_6fusion15FusionCallbacksIS1H_NS1R_17LinearCombinationISI_fSI_fLNS_15FloatRoundStyleE2EEES1I_S1Q_JEEENS4_5SM1004TMEM4LOAD26SM100_TMEM_LOAD_32dp32b16xENS4_13SM90_TMA_LOADENS11_INS12_ILi1ELi4ELi3EEES15_NSS_INS5_IJSB_S1K_EEENS5_IJS1K_SC_EEEEEEENS4_39AutoVectorizingCopyWithAssumedAlignmentILi128EEENS4_14SM90_TMA_STOREES26_S28_S28_EEEvvEEEEvNT_6ParamsE,"",@"SHT_CUDA_INFO"
	.sectionflags	@""
	.align	4


	//----- nvinfo : EIATTR_CUDA_API_VERSION
	.align		4
        /*0000*/ 	.byte	0x04, 0x37
        /*0002*/ 	.short	(.L_31 - .L_30)
.L_30:
        /*0004*/ 	.word	0x00000082


	//----- nvinfo : EIATTR_KPARAM_INFO
	.align		4
.L_31:
        /*0008*/ 	.byte	0x04, 0x17
        /*000a*/ 	.short	(.L_33 - .L_32)
.L_32:
        /*000c*/ 	.word	0x00000000
        /*0010*/ 	.short	0x0000
        /*0012*/ 	.short	0x0000
        /*0014*/ 	.byte	0x00, 0xf0, 0x01, 0x20


	//----- nvinfo : EIATTR_AT_ENTRY_FRAGMENTS
	.align		4
.L_33:
        /*0018*/ 	.byte	0x04, 0x4f
        /*001a*/ 	.short	(.L_35 - .L_34)


	//   ....[0]....
.L_34:
        /*001c*/ 	.word	0x00000007


	//----- nvinfo : EIATTR_RESERVED_SMEM_USED
	.align		4
.L_35:
        /*0020*/ 	.byte	0x01, 0x41
	.zero		2


	//----- nvinfo : EIATTR_SPARSE_MMA_MASK
	.align		4
        /*0024*/ 	.byte	0x03, 0x50
        /*0026*/ 	.short	0x0000


	//----- nvinfo : EIATTR_TCGEN05_2CTA_USED
	.align		4
        /*0028*/ 	.byte	0x01, 0x52
	.zero		2


	//----- nvinfo : EIATTR_MAXREG_COUNT
	.align		4
        /*002c*/ 	.byte	0x03, 0x1b
        /*002e*/ 	.short	0x00ff


	//----- nvinfo : EIATTR_NUM_BARRIERS
	.align		4
        /*0030*/ 	.byte	0x02, 0x4c
        /*0032*/ 	.byte	0x07
	.zero		1


	//----- nvinfo : EIATTR_EXTERNS
	.align		4
        /*0034*/ 	.byte	0x04, 0x0f
        /*0036*/ 	.short	(.L_37 - .L_36)


	//   ....[0]....
	.align		4
.L_36:
        /*0038*/ 	.word	index@(__assertfail)


	//----- nvinfo : EIATTR_MERCURY_ISA_VERSION
	.align		4
.L_37:
        /*003c*/ 	.byte	0x03, 0x5f
        /*003e*/ 	.short	0x0101


	//----- nvinfo : EIATTR_INT_WARP_WIDE_INSTR_OFFSETS
	.align		4
        /*0040*/ 	.byte	0x04, 0x31
        /*0042*/ 	.short	(.L_39 - .L_38)


	//   ....[0]....
.L_38:
        /*0044*/ 	.word	0x00000f90


	//   ....[1]....
        /*0048*/ 	.word	0x00001040


	//   ....[2]....
        /*004c*/ 	.word	0x00004d30


	//   ....[3]....
        /*0050*/ 	.word	0x00004d60


	//   ....[4]....
        /*0054*/ 	.word	0x00004d80


	//   ....[5]....
        /*0058*/ 	.word	0x00005910


	//   ....[6]....
        /*005c*/ 	.word	0x00005a70


	//   ....[7]....
        /*0060*/ 	.word	0x00005b20


	//   ....[8]....
        /*0064*/ 	.word	0x00005c30


	//   ....[9]....
        /*0068*/ 	.word	0x00005d60


	//   ....[10]....
        /*006c*/ 	.word	0x00005e00


	//----- nvinfo : EIATTR_COOP_GROUP_MASK_REGIDS
	.align		4
.L_39:
        /*0070*/ 	.byte	0x04, 0x29
        /*0072*/ 	.short	(.L_41 - .L_40)


	//   ....[0]....
.L_40:
        /*0074*/ 	.word	0xffffffff


	//   ....[1]....
        /*0078*/ 	.word	0xffffffff


	//   ....[2]....
        /*007c*/ 	.word	0xffffffff


	//   ....[3]....
        /*0080*/ 	.word	0xffffffff


	//   ....[4]....
        /*0084*/ 	.word	0xffffffff


	//   ....[5]....
        /*0088*/ 	.word	0xffffffff


	//   ....[6]....
        /*008c*/ 	.word	0xffffffff


	//   ....[7]....
        /*0090*/ 	.word	0xffffffff


	//   ....[8]....
        /*0094*/ 	.word	0xffffffff


	//   ....[9]....
        /*0098*/ 	.word	0xffffffff


	//   ....[10]....
        /*009c*/ 	.word	0xffffffff


	//   ....[11]....
        /*00a0*/ 	.word	0xffffffff


	//   ....[12]....
        /*00a4*/ 	.word	0xffffffff


	//   ....[13]....
        /*00a8*/ 	.word	0xffffffff


	//----- nvinfo : EIATTR_COOP_GROUP_INSTR_OFFSETS
	.align		4
.L_41:
        /*00ac*/ 	.byte	0x04, 0x28
        /*00ae*/ 	.short	(.L_43 - .L_42)


	//   ....[0]....
.L_42:
        /*00b0*/ 	.word	0x000000b0


	//   ....[1]....
        /*00b4*/ 	.word	0x00000520


	//   ....[2]....
        /*00b8*/ 	.word	0x000008c0


	//   ....[3]....
        /*00bc*/ 	.word	0x00000a40


	//   ....[4]....
        /*00c0*/ 	.word	0x00000b40


	//   ....[5]....
        /*00c4*/ 	.word	0x00000cb0


	//   ....[6]....
        /*00c8*/ 	.word	0x00000e50


	//   ....[7]....
        /*00cc*/ 	.word	0x000010b0


	//   ....[8]....
        /*00d0*/ 	.word	0x000024d0


	//   ....[9]....
        /*00d4*/ 	.word	0x00003b10


	//   ....[10]....
        /*00d8*/ 	.word	0x00003fe0


	//   ....[11]....
        /*00dc*/ 	.word	0x00004010


	//   ....[12]....
        /*00e0*/ 	.word	0x00004c30


	//   ....[13]....
        /*00e4*/ 	.word	0x00004e40


	//----- nvinfo : EIATTR_VRC_CTA_INIT_COUNT
	.align		4
.L_43:
        /*00e8*/ 	.byte	0x02, 0x4a
        /*00ea*/ 	.byte	0x80
	.zero		1


	//----- nvinfo : EIATTR_SYSCALL_OFFSETS
	.align		4
        /*00ec*/ 	.byte	0x04, 0x46
        /*00ee*/ 	.short	(.L_45 - .L_44)


	//   ....[0]....
.L_44:
        /*00f0*/ 	.word	0x00006a90


	//   ....[1]....
        /*00f4*/ 	.word	0x00006b80


	//   ....[2]....
        /*00f8*/ 	.word	0x000073a0


	//   ....[3]....
        /*00fc*/ 	.word	0x00007d30


	//----- nvinfo : EIATTR_MBARRIER_INSTR_OFFSETS
	.align		4
.L_45:
        /*0100*/ 	.byte	0x04, 0x39
        /*0102*/ 	.short	(.L_47 - .L_46)


	//   ....[0]....
.L_46:
        /*0104*/ 	.word	0x00000680
        /*0108*/ 	.word	0x000000ff
        /*010c*/ 	.word	0x00000000
        /*0110*/ 	.short	0x0100
        /*0112*/ 	.byte	0x04
	.zero		1


	//   ....[1]....
        /*0114*/ 	.word	0x00000690
        /*0118*/ 	.word	0x000000ff
        /*011c*/ 	.word	0x00000088
        /*0120*/ 	.short	0x0100
        /*0122*/ 	.byte	0x04
	.zero		1


	//   ....[2]....
        /*0124*/ 	.word	0x000006a0
        /*0128*/ 	.word	0x000000ff
        /*012c*/ 	.word	0x00000008
        /*0130*/ 	.short	0x0100
        /*0132*/ 	.byte	0x04
	.zero		1


	//   ....[3]....
        /*0134*/ 	.word	0x000006b0
        /*0138*/ 	.word	0x000000ff
        /*013c*/ 	.word	0x00000090
        /*0140*/ 	.short	0x0100
        /*0142*/ 	.byte	0x04
	.zero		1


	//   ....[4]....
        /*0144*/ 	.word	0x000006c0
        /*0148*/ 	.word	0x000000ff
        /*014c*/ 	.word	0x00000010
        /*0150*/ 	.short	0x0100
        /*0152*/ 	.byte	0x04
	.zero		1


	//   ....[5]....
        /*0154*/ 	.word	0x000006d0
        /*0158*/ 	.word	0x000000ff
        /*015c*/ 	.word	0x00000098
        /*0160*/ 	.short	0x0100
        /*0162*/ 	.byte	0x04
	.zero		1


	//   ....[6]....
        /*0164*/ 	.word	0x000006e0
        /*0168*/ 	.word	0x000000ff
        /*016c*/ 	.word	0x00000018
        /*0170*/ 	.short	0x0100
        /*0172*/ 	.byte	0x04
	.zero		1


	//   ....[7]....
        /*0174*/ 	.word	0x000006f0
        /*0178*/ 	.word	0x000000ff
        /*017c*/ 	.word	0x000000a0
        /*0180*/ 	.short	0x0100
        /*0182*/ 	.byte	0x04
	.zero		1


	//   ....[8]....
        /*0184*/ 	.word	0x00000700
        /*0188*/ 	.word	0x000000ff
        /*018c*/ 	.word	0x00000020
        /*0190*/ 	.short	0x0100
        /*0192*/ 	.byte	0x04
	.zero		1


	//   ....[9]....
        /*0194*/ 	.word	0x00000710
        /*0198*/ 	.word	0x000000ff
        /*019c*/ 	.word	0x000000a8
        /*01a0*/ 	.short	0x0100
        /*01a2*/ 	.byte	0x04
	.zero		1


	//   ....[10]....
        /*01a4*/ 	.word	0x00000720
        /*01a8*/ 	.word	0x000000ff
        /*01ac*/ 	.word	0x00000028
        /*01b0*/ 	.short	0x0100
        /*01b2*/ 	.byte	0x04
	.zero		1


	//   ....[11]....
        /*01b4*/ 	.word	0x00000730
        /*01b8*/ 	.word	0x000000ff
        /*01bc*/ 	.word	0x000000b0
        /*01c0*/ 	.short	0x0100
        /*01c2*/ 	.byte	0x04
	.zero		1


	//   ....[12]....
        /*01c4*/ 	.word	0x00000740
        /*01c8*/ 	.word	0x000000ff
        /*01cc*/ 	.word	0x00000030
        /*01d0*/ 	.short	0x0100
        /*01d2*/ 	.byte	0x04
	.zero		1


	//   ....[13]....
        /*01d4*/ 	.word	0x00000750
        /*01d8*/ 	.word	0x000000ff
        /*01dc*/ 	.word	0x000000b8
        /*01e0*/ 	.short	0x0100
        /*01e2*/ 	.byte	0x04
	.zero		1


	//   ....[14]....
        /*01e4*/ 	.word	0x00000760
        /*01e8*/ 	.word	0x000000ff
        /*01ec*/ 	.word	0x00000038
        /*01f0*/ 	.short	0x0100
        /*01f2*/ 	.byte	0x04
	.zero		1


	//   ....[15]....
        /*01f4*/ 	.word	0x00000770
        /*01f8*/ 	.word	0x000000ff
        /*01fc*/ 	.word	0x000000c0
        /*0200*/ 	.short	0x0100
        /*0202*/ 	.byte	0x04
	.zero		1


	//   ....[16]....
        /*0204*/ 	.word	0x00000780
        /*0208*/ 	.word	0x000000ff
        /*020c*/ 	.word	0x00000040
        /*0210*/ 	.short	0x0100
        /*0212*/ 	.byte	0x04
	.zero		1


	//   ....[17]....
        /*0214*/ 	.word	0x00000790
        /*0218*/ 	.word	0x000000ff
        /*021c*/ 	.word	0x000000c8
        /*0220*/ 	.short	0x0100
        /*0222*/ 	.byte	0x04
	.zero		1


	//   ....[18]....
        /*0224*/ 	.word	0x000007a0
        /*0228*/ 	.word	0x000000ff
        /*022c*/ 	.word	0x00000048
        /*0230*/ 	.short	0x0100
        /*0232*/ 	.byte	0x04
	.zero		1


	//   ....[19]....
        /*0234*/ 	.word	0x000007b0
        /*0238*/ 	.word	0x000000ff
        /*023c*/ 	.word	0x000000d0
        /*0240*/ 	.short	0x0100
        /*0242*/ 	.byte	0x04
	.zero		1


	//   ....[20]....
        /*0244*/ 	.word	0x000007c0
        /*0248*/ 	.word	0x000000ff
        /*024c*/ 	.word	0x00000050
        /*0250*/ 	.short	0x0100
        /*0252*/ 	.byte	0x04
	.zero		1


	//   ....[21]....
        /*0254*/ 	.word	0x000007d0
        /*0258*/ 	.word	0x000000ff
        /*025c*/ 	.word	0x000000d8
        /*0260*/ 	.short	0x0100
        /*0262*/ 	.byte	0x04
	.zero		1


	//   ....[22]....
        /*0264*/ 	.word	0x000007e0
        /*0268*/ 	.word	0x000000ff
        /*026c*/ 	.word	0x00000058
        /*0270*/ 	.short	0x0100
        /*0272*/ 	.byte	0x04
	.zero		1


	//   ....[23]....
        /*0274*/ 	.word	0x000007f0
        /*0278*/ 	.word	0x000000ff
        /*027c*/ 	.word	0x000000e0
        /*0280*/ 	.short	0x0100
        /*0282*/ 	.byte	0x04
	.zero		1


	//   ....[24]....
        /*0284*/ 	.word	0x00000800
        /*0288*/ 	.word	0x000000ff
        /*028c*/ 	.word	0x00000060
        /*0290*/ 	.short	0x0100
        /*0292*/ 	.byte	0x04
	.zero		1


	//   ....[25]....
        /*0294*/ 	.word	0x00000810
        /*0298*/ 	.word	0x000000ff
        /*029c*/ 	.word	0x000000e8
        /*02a0*/ 	.short	0x0100
        /*02a2*/ 	.byte	0x04
	.zero		1


	//   ....[26]....
        /*02a4*/ 	.word	0x00000820
        /*02a8*/ 	.word	0x000000ff
        /*02ac*/ 	.word	0x00000068
        /*02b0*/ 	.short	0x0100
        /*02b2*/ 	.byte	0x04
	.zero		1


	//   ....[27]....
        /*02b4*/ 	.word	0x00000830
        /*02b8*/ 	.word	0x000000ff
        /*02bc*/ 	.word	0x000000f0
        /*02c0*/ 	.short	0x0100
        /*02c2*/ 	.byte	0x04
	.zero		1


	//   ....[28]....
        /*02c4*/ 	.word	0x00000840
        /*02c8*/ 	.word	0x000000ff
        /*02cc*/ 	.word	0x00000070
        /*02d0*/ 	.short	0x0100
        /*02d2*/ 	.byte	0x04
	.zero		1


	//   ....[29]....
        /*02d4*/ 	.word	0x00000850
        /*02d8*/ 	.word	0x000000ff
        /*02dc*/ 	.word	0x000000f8
        /*02e0*/ 	.short	0x0100
        /*02e2*/ 	.byte	0x04
	.zero		1


	//   ....[30]....
        /*02e4*/ 	.word	0x00000860
        /*02e8*/ 	.word	0x000000ff
        /*02ec*/ 	.word	0x00000078
        /*02f0*/ 	.short	0x0100
        /*02f2*/ 	.byte	0x04
	.zero		1


	//   ....[31]....
        /*02f4*/ 	.word	0x00000870
        /*02f8*/ 	.word	0x000000ff
        /*02fc*/ 	.word	0x00000100
        /*0300*/ 	.short	0x0100
        /*0302*/ 	.byte	0x04
	.zero		1


	//   ....[32]....
        /*0304*/ 	.word	0x00000880
        /*0308*/ 	.word	0x000000ff
        /*030c*/ 	.word	0x00000080
        /*0310*/ 	.short	0x0100
        /*0312*/ 	.byte	0x04
	.zero		1


	//   ....[33]....
        /*0314*/ 	.word	0x00000890
        /*0318*/ 	.word	0x000000ff
        /*031c*/ 	.word	0x00000108
        /*0320*/ 	.short	0x0100
        /*0322*/ 	.byte	0x04
	.zero		1


	//   ....[34]....
        /*0324*/ 	.word	0x000009d0
        /*0328*/ 	.word	0x000000ff
        /*032c*/ 	.word	0x00000110
        /*0330*/ 	.short	0x0100
        /*0332*/ 	.byte	0x04
	.zero		1


	//   ....[35]....
        /*0334*/ 	.word	0x000009e0
        /*0338*/ 	.word	0x000000ff
        /*033c*/ 	.word	0x00000128
        /*0340*/ 	.short	0x0100
        /*0342*/ 	.byte	0x04
	.zero		1


	//   ....[36]....
        /*0344*/ 	.word	0x000009f0
        /*0348*/ 	.word	0x000000ff
        /*034c*/ 	.word	0x00000118
        /*0350*/ 	.short	0x0100
        /*0352*/ 	.byte	0x04
	.zero		1


	//   ....[37]....
        /*0354*/ 	.word	0x00000a00
        /*0358*/ 	.word	0x000000ff
        /*035c*/ 	.word	0x00000130
        /*0360*/ 	.short	0x0100
        /*0362*/ 	.byte	0x04
	.zero		1


	//   ....[38]....
        /*0364*/ 	.word	0x00000a10
        /*0368*/ 	.word	0x000000ff
        /*036c*/ 	.word	0x00000120
        /*0370*/ 	.short	0x0100
        /*0372*/ 	.byte	0x04
	.zero		1


	//   ....[39]....
        /*0374*/ 	.word	0x00000a20
        /*0378*/ 	.word	0x000000ff
        /*037c*/ 	.word	0x00000138
        /*0380*/ 	.short	0x0100
        /*0382*/ 	.byte	0x04
	.zero		1


	//   ....[40]....
        /*0384*/ 	.word	0x00000b10
        /*0388*/ 	.word	0x000000ff
        /*038c*/ 	.word	0x00000140
        /*0390*/ 	.short	0x0100
        /*0392*/ 	.byte	0x06
	.zero		1


	//   ....[41]....
        /*0394*/ 	.word	0x00000b20
        /*0398*/ 	.word	0x000000ff
        /*039c*/ 	.word	0x00000148
        /*03a0*/ 	.short	0x0100
        /*03a2*/ 	.byte	0x06
	.zero		1


	//   ....[42]....
        /*03a4*/ 	.word	0x00000c60
        /*03a8*/ 	.word	0x000000ff
        /*03ac*/ 	.word	0x00000150
        /*03b0*/ 	.short	0x0100
        /*03b2*/ 	.byte	0x06
	.zero		1


	//   ....[43]....
        /*03b4*/ 	.word	0x00000c70
        /*03b8*/ 	.word	0x000000ff
        /*03bc*/ 	.word	0x00000160
        /*03c0*/ 	.short	0x0100
        /*03c2*/ 	.byte	0x06
	.zero		1


	//   ....[44]....
        /*03c4*/ 	.word	0x00000c80
        /*03c8*/ 	.word	0x000000ff
        /*03cc*/ 	.word	0x00000158
        /*03d0*/ 	.short	0x0100
        /*03d2*/ 	.byte	0x06
	.zero		1


	//   ....[45]....
        /*03d4*/ 	.word	0x00000c90
        /*03d8*/ 	.word	0x000000ff
        /*03dc*/ 	.word	0x00000168
        /*03e0*/ 	.short	0x0100
        /*03e2*/ 	.byte	0x06
	.zero		1


	//   ....[46]....
        /*03e4*/ 	.word	0x00000dc0
        /*03e8*/ 	.word	0x000000ff
        /*03ec*/ 	.word	0x00000170
        /*03f0*/ 	.short	0x0100
        /*03f2*/ 	.byte	0x04
	.zero		1


	//   ....[47]....
        /*03f4*/ 	.word	0x00000dd0
        /*03f8*/ 	.word	0x000000ff
        /*03fc*/ 	.word	0x00000190
        /*0400*/ 	.short	0x0100
        /*0402*/ 	.byte	0x04
	.zero		1


	//   ....[48]....
        /*0404*/ 	.word	0x00000de0
        /*0408*/ 	.word	0x000000ff
        /*040c*/ 	.word	0x00000178
        /*0410*/ 	.short	0x0100
        /*0412*/ 	.byte	0x04
	.zero		1


	//   ....[49]....
        /*0414*/ 	.word	0x00000df0
        /*0418*/ 	.word	0x000000ff
        /*041c*/ 	.word	0x00000198
        /*0420*/ 	.short	0x0100
        /*0422*/ 	.byte	0x04
	.zero		1


	//   ....[50]....
        /*0424*/ 	.word	0x00000e00
        /*0428*/ 	.word	0x000000ff
        /*042c*/ 	.word	0x00000180
        /*0430*/ 	.short	0x0100
        /*0432*/ 	.byte	0x04
	.zero		1


	//   ....[51]....
        /*0434*/ 	.word	0x00000e10
        /*0438*/ 	.word	0x000000ff
        /*043c*/ 	.word	0x000001a0
        /*0440*/ 	.short	0x0100
        /*0442*/ 	.byte	0x04
	.zero		1


	//   ....[52]....
        /*0444*/ 	.word	0x00000e20
        /*0448*/ 	.word	0x000000ff
        /*044c*/ 	.word	0x00000188
        /*0450*/ 	.short	0x0100
        /*0452*/ 	.byte	0x04
	.zero		1


	//   ....[53]....
        /*0454*/ 	.word	0x00000e30
        /*0458*/ 	.word	0x000000ff
        /*045c*/ 	.word	0x000001a8
        /*0460*/ 	.short	0x0100
        /*0462*/ 	.byte	0x04
	.zero		1


	//   ....[54]....
        /*0464*/ 	.word	0x00000f30
        /*0468*/ 	.word	0x000000ff
        /*046c*/ 	.word	0x000001b0
        /*0470*/ 	.short	0x0100
        /*0472*/ 	.byte	0x04
	.zero		1


	//   ....[55]....
        /*0474*/ 	.word	0x00000f40
        /*0478*/ 	.word	0x000000ff
        /*047c*/ 	.word	0x000001c0
        /*0480*/ 	.short	0x0100
        /*0482*/ 	.byte	0x04
	.zero		1


	//   ....[56]....
        /*0484*/ 	.word	0x00000f50
        /*0488*/ 	.word	0x000000ff
        /*048c*/ 	.word	0x000001b8
        /*0490*/ 	.short	0x0100
        /*0492*/ 	.byte	0x04
	.zero		1


	//   ....[57]....
        /*0494*/ 	.word	0x00000f60
        /*0498*/ 	.word	0x000000ff
        /*049c*/ 	.word	0x000001c8
        /*04a0*/ 	.short	0x0100
        /*04a2*/ 	.byte	0x04
	.zero		1


	//   ....[58]....
        /*04a4*/ 	.word	0x00001060
        /*04a8*/ 	.word	0x000000ff
        /*04ac*/ 	.word	0x000001d0
        /*04b0*/ 	.short	0x0100
        /*04b2*/ 	.byte	0x06
	.zero		1


	//   ....[59]....
        /*04b4*/ 	.word	0x00001d10
        /*04b8*/ 	.word	0x00000000
        /*04bc*/ 	.word	0x000001c0
        /*04c0*/ 	.short	0x010a
        /*04c2*/ 	.byte	0xff
	.zero		1


	//   ....[60]....
        /*04c4*/ 	.word	0x00001d40
        /*04c8*/ 	.word	0x00000000
        /*04cc*/ 	.word	0x000001b0
        /*04d0*/ 	.short	0x0101
        /*04d2*/ 	.byte	0xff
	.zero		1


	//   ....[61]....
        /*04d4*/ 	.word	0x00001de0
        /*04d8*/ 	.word	0x000000ff
        /*04dc*/ 	.word	0x00000088
        /*04e0*/ 	.short	0x010a
        /*04e2*/ 	.byte	0x04
	.zero		1


	//   ....[62]....
        /*04e4*/ 	.word	0x00001eb0
        /*04e8*/ 	.word	0x000000ff
        /*04ec*/ 	.word	0x00000088
        /*04f0*/ 	.short	0x010a
        /*04f2*/ 	.byte	0x21
	.zero		1


	//   ....[63]....
        /*04f4*/ 	.word	0x00002060
        /*04f8*/ 	.word	0x000000ff
        /*04fc*/ 	.word	0x00000088
        /*0500*/ 	.short	0x010a
        /*0502*/ 	.byte	0x05
	.zero		1


	//   ....[64]....
        /*0504*/ 	.word	0x00002180
        /*0508*/ 	.word	0x000000ff
        /*050c*/ 	.word	0x00000148
        /*0510*/ 	.short	0x0101
        /*0512*/ 	.byte	0x0d
	.zero		1


	//   ....[65]....
        /*0514*/ 	.word	0x000021a0
        /*0518*/ 	.word	0x000000ff
        /*051c*/ 	.word	0x00000088
        /*0520*/ 	.short	0x010a
        /*0522*/ 	.byte	0x04
	.zero		1


	//   ....[66]....
        /*0524*/ 	.word	0x00002220
        /*0528*/ 	.word	0x000000ff
        /*052c*/ 	.word	0x00000088
        /*0530*/ 	.short	0x010a
        /*0532*/ 	.byte	0x09
	.zero		1


	//   ....[67]....
        /*0534*/ 	.word	0x000023f0
        /*0538*/ 	.word	0x000000ff
        /*053c*/ 	.word	0x00000088
        /*0540*/ 	.short	0x010a
        /*0542*/ 	.byte	0x05
	.zero		1


	//   ....[68]....
        /*0544*/ 	.word	0x00002500
        /*0548*/ 	.word	0x00000003
        /*054c*/ 	.word	0x00000150
        /*0550*/ 	.short	0x010a
        /*0552*/ 	.byte	0xff
	.zero		1


	//   ....[69]....
        /*0554*/ 	.word	0x00002650
        /*0558*/ 	.word	0x00000000
        /*055c*/ 	.word	0x00000000
        /*0560*/ 	.short	0x0101
        /*0562*/ 	.byte	0xff
	.zero		1


	//   ....[70]....
        /*0564*/ 	.word	0x00002c10
        /*0568*/ 	.word	0x000000ff
        /*056c*/ 	.word	0x00000000
        /*0570*/ 	.short	0x010a
        /*0572*/ 	.byte	0x04
	.zero		1


	//   ....[71]....
        /*0574*/ 	.word	0x00002ca0
        /*0578*/ 	.word	0x000000ff
        /*057c*/ 	.word	0x00000000
        /*0580*/ 	.short	0x010a
        /*0582*/ 	.byte	0x05
	.zero		1


	//   ....[72]....
        /*0584*/ 	.word	0x00002d30
        /*0588*/ 	.word	0x000000ff
        /*058c*/ 	.word	0x00000000
        /*0590*/ 	.short	0x010a
        /*0592*/ 	.byte	0x05
	.zero		1


	//   ....[73]....
        /*0594*/ 	.word	0x00002dc0
        /*0598*/ 	.word	0x000000ff
        /*059c*/ 	.word	0x00000000
        /*05a0*/ 	.short	0x010a
        /*05a2*/ 	.byte	0x05
	.zero		1


	//   ....[74]....
        /*05a4*/ 	.word	0x00002e50
        /*05a8*/ 	.word	0x000000ff
        /*05ac*/ 	.word	0x00000000
        /*05b0*/ 	.short	0x010a
        /*05b2*/ 	.byte	0x05
	.zero		1


	//   ....[75]....
        /*05b4*/ 	.word	0x00002ee0
        /*05b8*/ 	.word	0x000000ff
        /*05bc*/ 	.word	0x00000000
        /*05c0*/ 	.short	0x010a
        /*05c2*/ 	.byte	0x05
	.zero		1


	//   ....[76]....
        /*05c4*/ 	.word	0x00002f70
        /*05c8*/ 	.word	0x000000ff
        /*05cc*/ 	.word	0x00000000
        /*05d0*/ 	.short	0x010a
        /*05d2*/ 	.byte	0x05
	.zero		1


	//   ....[77]....
        /*05d4*/ 	.word	0x00003000
        /*05d8*/ 	.word	0x000000ff
        /*05dc*/ 	.word	0x00000000
        /*05e0*/ 	.short	0x010a
        /*05e2*/ 	.byte	0x05
	.zero		1


	//   ....[78]....
        /*05e4*/ 	.word	0x00003090
        /*05e8*/ 	.word	0x000000ff
        /*05ec*/ 	.word	0x00000000
        /*05f0*/ 	.short	0x010a
        /*05f2*/ 	.byte	0x05
	.zero		1


	//   ....[79]....
        /*05f4*/ 	.word	0x00003120
        /*05f8*/ 	.word	0x000000ff
        /*05fc*/ 	.word	0x00000000
        /*0600*/ 	.short	0x010a
        /*0602*/ 	.byte	0x05
	.zero		1


	//   ....[80]....
        /*0604*/ 	.word	0x000031b0
        /*0608*/ 	.word	0x000000ff
        /*060c*/ 	.word	0x00000000
        /*0610*/ 	.short	0x010a
        /*0612*/ 	.byte	0x05
	.zero		1


	//   ....[81]....
        /*0614*/ 	.word	0x00003240
        /*0618*/ 	.word	0x000000ff
        /*061c*/ 	.word	0x00000000
        /*0620*/ 	.short	0x010a
        /*0622*/ 	.byte	0x05
	.zero		1


	//   ....[82]....
        /*0624*/ 	.word	0x000032d0
        /*0628*/ 	.word	0x000000ff
        /*062c*/ 	.word	0x00000000
        /*0630*/ 	.short	0x010a
        /*0632*/ 	.byte	0x05
	.zero		1


	//   ....[83]....
        /*0634*/ 	.word	0x00003360
        /*0638*/ 	.word	0x000000ff
        /*063c*/ 	.word	0x00000000
        /*0640*/ 	.short	0x010a
        /*0642*/ 	.byte	0x05
	.zero		1


	//   ....[84]....
        /*0644*/ 	.word	0x000033f0
        /*0648*/ 	.word	0x000000ff
        /*064c*/ 	.word	0x00000000
        /*0650*/ 	.short	0x010a
        /*0652*/ 	.byte	0x05
	.zero		1


	//   ....[85]....
        /*0654*/ 	.word	0x00003480
        /*0658*/ 	.word	0x000000ff
        /*065c*/ 	.word	0x00000000
        /*0660*/ 	.short	0x010a
        /*0662*/ 	.byte	0x05
	.zero		1


	//   ....[86]....
        /*0664*/ 	.word	0x00003520
        /*0668*/ 	.word	0x00000000
        /*066c*/ 	.word	0x00000000
        /*0670*/ 	.short	0x010a
        /*0672*/ 	.byte	0xff
	.zero		1


	//   ....[87]....
        /*0674*/ 	.word	0x00003660
        /*0678*/ 	.word	0x00000000
        /*067c*/ 	.word	0x000001b0
        /*0680*/ 	.short	0x010a
        /*0682*/ 	.byte	0xff
	.zero		1


	//   ....[88]....
        /*0684*/ 	.word	0x000036d0
        /*0688*/ 	.word	0x00000000
        /*068c*/ 	.word	0x00000000
        /*0690*/ 	.short	0x0101
        /*0692*/ 	.byte	0xff
	.zero		1


	//   ....[89]....
        /*0694*/ 	.word	0x000036f0
        /*0698*/ 	.word	0x000000ff
        /*069c*/ 	.word	0x00000160
        /*06a0*/ 	.short	0x010a
        /*06a2*/ 	.byte	0x04
	.zero		1


	//   ....[90]....
        /*06a4*/ 	.word	0x00003810
        /*06a8*/ 	.word	0x00000000
        /*06ac*/ 	.word	0x00000150
        /*06b0*/ 	.short	0x010a
        /*06b2*/ 	.byte	0xff
	.zero		1


	//   ....[91]....
        /*06b4*/ 	.word	0x00003910
        /*06b8*/ 	.word	0x00000000
        /*06bc*/ 	.word	0x00000000
        /*06c0*/ 	.short	0x0101
        /*06c2*/ 	.byte	0xff
	.zero		1


	//   ....[92]....
        /*06c4*/ 	.word	0x000039a0
        /*06c8*/ 	.word	0x000000ff
        /*06cc*/ 	.word	0x00000160
        /*06d0*/ 	.short	0x0106
        /*06d2*/ 	.byte	0x04
	.zero		1


	//   ....[93]....
        /*06d4*/ 	.word	0x000039c0
        /*06d8*/ 	.word	0x000000ff
        /*06dc*/ 	.word	0x00000160
        /*06e0*/ 	.short	0x010a
        /*06e2*/ 	.byte	0x04
	.zero		1


	//   ....[94]....
        /*06e4*/ 	.word	0x00003a50
        /*06e8*/ 	.word	0x000000ff
        /*06ec*/ 	.word	0x00000160
        /*06f0*/ 	.short	0x0106
        /*06f2*/ 	.byte	0x07
	.zero		1


	//   ....[95]....
        /*06f4*/ 	.word	0x00003a90
        /*06f8*/ 	.word	0x00000000
        /*06fc*/ 	.word	0x00000160
        /*0700*/ 	.short	0x010a
        /*0702*/ 	.byte	0xff
	.zero		1


	//   ....[96]....
        /*0704*/ 	.word	0x00003ce0
        /*0708*/ 	.word	0x000000ff
        /*070c*/ 	.word	0x00000008
        /*0710*/ 	.short	0x010a
        /*0712*/ 	.byte	0x05
	.zero		1


	//   ....[97]....
        /*0714*/ 	.word	0x00003d00
        /*0718*/ 	.word	0x000000ff
        /*071c*/ 	.word	0x00000008
        /*0720*/ 	.short	0x010a
        /*0722*/ 	.byte	0x05
	.zero		1


	//   ....[98]....
        /*0724*/ 	.word	0x00003e90
        /*0728*/ 	.word	0x000000ff
        /*072c*/ 	.word	0x00000008
        /*0730*/ 	.short	0x010a
        /*0732*/ 	.byte	0x05
	.zero		1


	//   ....[99]....
        /*0734*/ 	.word	0x00003eb0
        /*0738*/ 	.word	0x000000ff
        /*073c*/ 	.word	0x00000008
        /*0740*/ 	.short	0x010a
        /*0742*/ 	.byte	0x05
	.zero		1


	//   ....[100]....
        /*0744*/ 	.word	0x00003f70
        /*0748*/ 	.word	0x000000ff
        /*074c*/ 	.word	0x00000000
        /*0750*/ 	.short	0x0101
        /*0752*/ 	.byte	0x04
	.zero		1


	//   ....[101]....
        /*0754*/ 	.word	0x000042b0
        /*0758*/ 	.word	0x00000000
        /*075c*/ 	.word	0x00000150
        /*0760*/ 	.short	0x010a
        /*0762*/ 	.byte	0xff
	.zero		1


	//   ....[102]....
        /*0764*/ 	.word	0x00004370
        /*0768*/ 	.word	0x00000000
        /*076c*/ 	.word	0x00000000
        /*0770*/ 	.short	0x0101
        /*0772*/ 	.byte	0xff
	.zero		1


	//   ....[103]....
        /*0774*/ 	.word	0x00004430
        /*0778*/ 	.word	0x000000ff
        /*077c*/ 	.word	0x00000000
        /*0780*/ 	.short	0x010a
        /*0782*/ 	.byte	0x04
	.zero		1


	//   ....[104]....
        /*0784*/ 	.word	0x00004440
        /*0788*/ 	.word	0x000000ff
        /*078c*/ 	.word	0x00000190
        /*0790*/ 	.short	0x010a
        /*0792*/ 	.byte	0x1f
	.zero		1


	//   ....[105]....
        /*0794*/ 	.word	0x000044f0
        /*0798*/ 	.word	0x000000ff
        /*079c*/ 	.word	0x00000000
        /*07a0*/ 	.short	0x010a
        /*07a2*/ 	.byte	0x05
	.zero		1


	//   ....[106]....
        /*07a4*/ 	.word	0x00004620
        /*07a8*/ 	.word	0x000000ff
        /*07ac*/ 	.word	0x00000000
        /*07b0*/ 	.short	0x010a
        /*07b2*/ 	.byte	0x04
	.zero		1


	//   ....[107]....
        /*07b4*/ 	.word	0x00004920
        /*07b8*/ 	.word	0x000000ff
        /*07bc*/ 	.word	0x00000000
        /*07c0*/ 	.short	0x010a
        /*07c2*/ 	.byte	0x04
	.zero		1


	//   ....[108]....
        /*07c4*/ 	.word	0x000049b0
        /*07c8*/ 	.word	0x000000ff
        /*07cc*/ 	.word	0x00000000
        /*07d0*/ 	.short	0x010a
        /*07d2*/ 	.byte	0x05
	.zero		1


	//   ....[109]....
        /*07d4*/ 	.word	0x00004a40
        /*07d8*/ 	.word	0x000000ff
        /*07dc*/ 	.word	0x00000000
        /*07e0*/ 	.short	0x010a
        /*07e2*/ 	.byte	0x05
	.zero		1


	//   ....[110]....
        /*07e4*/ 	.word	0x00004ae0
        /*07e8*/ 	.word	0x00000000
        /*07ec*/ 	.word	0x00000000
        /*07f0*/ 	.short	0x010a
        /*07f2*/ 	.byte	0xff
	.zero		1


	//   ....[111]....
        /*07f4*/ 	.word	0x00004b20
        /*07f8*/ 	.word	0x00000000
        /*07fc*/ 	.word	0x00000000
        /*0800*/ 	.short	0x010a
        /*0802*/ 	.byte	0xff
	.zero		1


	//   ....[112]....
        /*0804*/ 	.word	0x00004b90
        /*0808*/ 	.word	0x000000ff
        /*080c*/ 	.word	0x00000000
        /*0810*/ 	.short	0x0101
        /*0812*/ 	.byte	0x04
	.zero		1


	//   ....[113]....
        /*0814*/ 	.word	0x00004bd0
        /*0818*/ 	.word	0x000000ff
        /*081c*/ 	.word	0x000001d0
        /*0820*/ 	.short	0x010a
        /*0822*/ 	.byte	0x1a
	.zero		1


	//   ....[114]....
        /*0824*/ 	.word	0x00004c20
        /*0828*/ 	.word	0x000000ff
        /*082c*/ 	.word	0x00000000
        /*0830*/ 	.short	0x0101
        /*0832*/ 	.byte	0x04
	.zero		1


	//   ....[115]....
        /*0834*/ 	.word	0x000050d0
        /*0838*/ 	.word	0x00000008
        /*083c*/ 	.word	0x00000150
        /*0840*/ 	.short	0x010a
        /*0842*/ 	.byte	0xff
	.zero		1


	//   ....[116]....
        /*0844*/ 	.word	0x00005240
        /*0848*/ 	.word	0x00000000
        /*084c*/ 	.word	0x00000000
        /*0850*/ 	.short	0x0101
        /*0852*/ 	.byte	0xff
	.zero		1


	//   ....[117]....
        /*0854*/ 	.word	0x00005710
        /*0858*/ 	.word	0x000000ff
        /*085c*/ 	.word	0x00000148
        /*0860*/ 	.short	0x010a
        /*0862*/ 	.byte	0x1d
	.zero		1


	//   ....[118]....
        /*0864*/ 	.word	0x000058e0
        /*0868*/ 	.word	0x000000ff
        /*086c*/ 	.word	0x00000128
        /*0870*/ 	.short	0x010a
        /*0872*/ 	.byte	0x04
	.zero		1


	//   ....[119]....
        /*0874*/ 	.word	0x00005b40
        /*0878*/ 	.word	0x000000ff
        /*087c*/ 	.word	0x00000110
        /*0880*/ 	.short	0x010b
        /*0882*/ 	.byte	0x04
	.zero		1


	//   ....[120]....
        /*0884*/ 	.word	0x00005b50
        /*0888*/ 	.word	0x000000ff
        /*088c*/ 	.word	0x00000000
        /*0890*/ 	.short	0x0101
        /*0892*/ 	.byte	0x07
	.zero		1


	//   ....[121]....
        /*0894*/ 	.word	0x00005b60
        /*0898*/ 	.word	0x000000ff
        /*089c*/ 	.word	0x00000128
        /*08a0*/ 	.short	0x010a
        /*08a2*/ 	.byte	0x05
	.zero		1


	//   ....[122]....
        /*08a4*/ 	.word	0x00005e20
        /*08a8*/ 	.word	0x000000ff
        /*08ac*/ 	.word	0x00000110
        /*08b0*/ 	.short	0x010b
        /*08b2*/ 	.byte	0x05
	.zero		1


	//   ....[123]....
        /*08b4*/ 	.word	0x00005e30
        /*08b8*/ 	.word	0x000000ff
        /*08bc*/ 	.word	0x00000000
        /*08c0*/ 	.short	0x0101
        /*08c2*/ 	.byte	0x04
	.zero		1


	//   ....[124]....
        /*08c4*/ 	.word	0x00005ea0
        /*08c8*/ 	.word	0x000000ff
        /*08cc*/ 	.word	0x00000000
        /*08d0*/ 	.short	0x010a
        /*08d2*/ 	.byte	0x04
	.zero		1


	//   ....[125]....
        /*08d4*/ 	.word	0x00005f30
        /*08d8*/ 	.word	0x000000ff
        /*08dc*/ 	.word	0x00000000
        /*08e0*/ 	.short	0x010a
        /*08e2*/ 	.byte	0x05
	.zero		1


	//   ....[126]....
        /*08e4*/ 	.word	0x00005fd0
        /*08e8*/ 	.word	0x00000000
        /*08ec*/ 	.word	0x00000000
        /*08f0*/ 	.short	0x010a
        /*08f2*/ 	.byte	0xff
	.zero		1


	//   ....[127]....
        /*08f4*/ 	.word	0x00006320
        /*08f8*/ 	.word	0x00000003
        /*08fc*/ 	.word	0x00000150
        /*0900*/ 	.short	0x010a
        /*0902*/ 	.byte	0xff
	.zero		1


	//   ....[128]....
        /*0904*/ 	.word	0x000064a0
        /*0908*/ 	.word	0x00000000
        /*090c*/ 	.word	0x00000000
        /*0910*/ 	.short	0x0101
        /*0912*/ 	.byte	0xff
	.zero		1


	//   ....[129]....
        /*0914*/ 	.word	0x00007030
        /*0918*/ 	.word	0x00000000
        /*091c*/ 	.word	0x00000110
        /*0920*/ 	.short	0x010a
        /*0922*/ 	.byte	0xff
	.zero		1


	//   ....[130]....
        /*0924*/ 	.word	0x00007060
        /*0928*/ 	.word	0x00000035
        /*092c*/ 	.word	0x00000170
        /*0930*/ 	.short	0x010a
        /*0932*/ 	.byte	0xff
	.zero		1


	//   ....[131]....
        /*0934*/ 	.word	0x00007170
        /*0938*/ 	.word	0x00000000
        /*093c*/ 	.word	0x00000110
        /*0940*/ 	.short	0x010a
        /*0942*/ 	.byte	0xff
	.zero		1


	//   ....[132]....
        /*0944*/ 	.word	0x00007280
        /*0948*/ 	.word	0x00000035
        /*094c*/ 	.word	0x00000170
        /*0950*/ 	.short	0x010a
        /*0952*/ 	.byte	0xff
	.zero		1


	//   ....[133]....
        /*0954*/ 	.word	0x00007aa0
        /*0958*/ 	.word	0x00000000
        /*095c*/ 	.word	0x00000000
        /*0960*/ 	.short	0x0101
        /*0962*/ 	.byte	0xff
	.zero		1


	//   ....[134]....
        /*0964*/ 	.word	0x00007ab0
        /*0968*/ 	.word	0x00000003
        /*096c*/ 	.word	0x00000110
        /*0970*/ 	.short	0x010a
        /*0972*/ 	.byte	0xff
	.zero		1


	//   ....[135]....
        /*0974*/ 	.word	0x00007b70
        /*0978*/ 	.word	0x00000003
        /*097c*/ 	.word	0x00000110
        /*0980*/ 	.short	0x010a
        /*0982*/ 	.byte	0xff
	.zero		1


	//   ....[136]....
        /*0984*/ 	.word	0x00007ed0
        /*0988*/ 	.word	0x00000035
        /*098c*/ 	.word	0x00000000
        /*0990*/ 	.short	0x0101
        /*0992*/ 	.byte	0xff
	.zero		1


	//   ....[137]....
        /*0994*/ 	.word	0x000084a0
        /*0998*/ 	.word	0x00000000
        /*099c*/ 	.word	0x00000000
        /*09a0*/ 	.short	0x0101
        /*09a2*/ 	.byte	0xff
	.zero		1


	//   ....[138]....
        /*09a4*/ 	.word	0x00008760
        /*09a8*/ 	.word	0x000000ff
        /*09ac*/ 	.word	0x00000000
        /*09b0*/ 	.short	0x0101
        /*09b2*/ 	.byte	0x04
	.zero		1


	//   ....[139]....
        /*09b4*/ 	.word	0x00008780
        /*09b8*/ 	.word	0x00000000
        /*09bc*/ 	.word	0x000001c0
        /*09c0*/ 	.short	0x010a
        /*09c2*/ 	.byte	0xff
	.zero		1


	//   ....[140]....
        /*09c4*/ 	.word	0x000087e0
        /*09c8*/ 	.word	0x00000000
        /*09cc*/ 	.word	0x00000088
        /*09d0*/ 	.short	0x010a
        /*09d2*/ 	.byte	0xff
	.zero		1


	//   ....[141]....
        /*09d4*/ 	.word	0x00008840
        /*09d8*/ 	.word	0x00000000
        /*09dc*/ 	.word	0x00000088
        /*09e0*/ 	.short	0x010a
        /*09e2*/ 	.byte	0xff
	.zero		1


	//   ....[142]....
        /*09e4*/ 	.word	0x00008890
        /*09e8*/ 	.word	0x00000003
        /*09ec*/ 	.word	0x00000150
        /*09f0*/ 	.short	0x010a
        /*09f2*/ 	.byte	0xff
	.zero		1


	//   ....[143]....
        /*09f4*/ 	.word	0x000088f0
        /*09f8*/ 	.word	0x00000000
        /*09fc*/ 	.word	0x00000000
        /*0a00*/ 	.short	0x010a
        /*0a02*/ 	.byte	0xff
	.zero		1


	//   ....[144]....
        /*0a04*/ 	.word	0x00008950
        /*0a08*/ 	.word	0x00000000
        /*0a0c*/ 	.word	0x00000000
        /*0a10*/ 	.short	0x010a
        /*0a12*/ 	.byte	0xff
	.zero		1


	//   ....[145]....
        /*0a14*/ 	.word	0x000089b0
        /*0a18*/ 	.word	0x00000000
        /*0a1c*/ 	.word	0x00000000
        /*0a20*/ 	.short	0x010a
        /*0a22*/ 	.byte	0xff
	.zero		1


	//   ....[146]....
        /*0a24*/ 	.word	0x00008a10
        /*0a28*/ 	.word	0x00000000
        /*0a2c*/ 	.word	0x00000000
        /*0a30*/ 	.short	0x010a
        /*0a32*/ 	.byte	0xff
	.zero		1


	//   ....[147]....
        /*0a34*/ 	.word	0x00008a70
        /*0a38*/ 	.word	0x00000000
        /*0a3c*/ 	.word	0x00000000
        /*0a40*/ 	.short	0x010a
        /*0a42*/ 	.byte	0xff
	.zero		1


	//   ....[148]....
        /*0a44*/ 	.word	0x00008ad0
        /*0a48*/ 	.word	0x00000000
        /*0a4c*/ 	.word	0x00000000
        /*0a50*/ 	.short	0x010a
        /*0a52*/ 	.byte	0xff
	.zero		1


	//   ....[149]....
        /*0a54*/ 	.word	0x00008b30
        /*0a58*/ 	.word	0x00000000
        /*0a5c*/ 	.word	0x00000000
        /*0a60*/ 	.short	0x010a
        /*0a62*/ 	.byte	0xff
	.zero		1


	//   ....[150]....
        /*0a64*/ 	.word	0x00008b90
        /*0a68*/ 	.word	0x00000000
        /*0a6c*/ 	.word	0x00000000
        /*0a70*/ 	.short	0x010a
        /*0a72*/ 	.byte	0xff
	.zero		1


	//   ....[151]....
        /*0a74*/ 	.word	0x00008bf0
        /*0a78*/ 	.word	0x00000000
        /*0a7c*/ 	.word	0x00000000
        /*0a80*/ 	.short	0x010a
        /*0a82*/ 	.byte	0xff
	.zero		1


	//   ....[152]....
        /*0a84*/ 	.word	0x00008c50
        /*0a88*/ 	.word	0x00000000
        /*0a8c*/ 	.word	0x00000000
        /*0a90*/ 	.short	0x010a
        /*0a92*/ 	.byte	0xff
	.zero		1


	//   ....[153]....
        /*0a94*/ 	.word	0x00008cb0
        /*0a98*/ 	.word	0x00000000
        /*0a9c*/ 	.word	0x00000000
        /*0aa0*/ 	.short	0x010a
        /*0aa2*/ 	.byte	0xff
	.zero		1


	//   ....[154]....
        /*0aa4*/ 	.word	0x00008d10
        /*0aa8*/ 	.word	0x00000000
        /*0aac*/ 	.word	0x00000000
        /*0ab0*/ 	.short	0x010a
        /*0ab2*/ 	.byte	0xff
	.zero		1


	//   ....[155]....
        /*0ab4*/ 	.word	0x00008d70
        /*0ab8*/ 	.word	0x00000000
        /*0abc*/ 	.word	0x00000000
        /*0ac0*/ 	.short	0x010a
        /*0ac2*/ 	.byte	0xff
	.zero		1


	//   ....[156]....
        /*0ac4*/ 	.word	0x00008dd0
        /*0ac8*/ 	.word	0x00000000
        /*0acc*/ 	.word	0x00000000
        /*0ad0*/ 	.short	0x010a
        /*0ad2*/ 	.byte	0xff
	.zero		1


	//   ....[157]....
        /*0ad4*/ 	.word	0x00008e30
        /*0ad8*/ 	.word	0x00000000
        /*0adc*/ 	.word	0x00000000
        /*0ae0*/ 	.short	0x010a
        /*0ae2*/ 	.byte	0xff
	.zero		1


	//   ....[158]....
        /*0ae4*/ 	.word	0x00008e90
        /*0ae8*/ 	.word	0x00000000
        /*0aec*/ 	.word	0x00000000
        /*0af0*/ 	.short	0x010a
        /*0af2*/ 	.byte	0xff
	.zero		1


	//   ....[159]....
        /*0af4*/ 	.word	0x00008ee0
        /*0af8*/ 	.word	0x00000000
        /*0afc*/ 	.word	0x000001b0
        /*0b00*/ 	.short	0x010a
        /*0b02*/ 	.byte	0xff
	.zero		1


	//   ....[160]....
        /*0b04*/ 	.word	0x00008f40
        /*0b08*/ 	.word	0x00000000
        /*0b0c*/ 	.word	0x00000160
        /*0b10*/ 	.short	0x010a
        /*0b12*/ 	.byte	0xff
	.zero		1


	//   ....[161]....
        /*0b14*/ 	.word	0x00008f90
        /*0b18*/ 	.word	0x00000000
        /*0b1c*/ 	.word	0x00000150
        /*0b20*/ 	.short	0x010a
        /*0b22*/ 	.byte	0xff
	.zero		1


	//   ....[162]....
        /*0b24*/ 	.word	0x00008ff0
        /*0b28*/ 	.word	0x00000000
        /*0b2c*/ 	.word	0x00000160
        /*0b30*/ 	.short	0x010a
        /*0b32*/ 	.byte	0xff
	.zero		1


	//   ....[163]....
        /*0b34*/ 	.word	0x00009050
        /*0b38*/ 	.word	0x00000005
        /*0b3c*/ 	.word	0x00000008
        /*0b40*/ 	.short	0x010a
        /*0b42*/ 	.byte	0xff
	.zero		1


	//   ....[164]....
        /*0b44*/ 	.word	0x00009130
        /*0b48*/ 	.word	0x00000003
        /*0b4c*/ 	.word	0x00000008
        /*0b50*/ 	.short	0x010a
        /*0b52*/ 	.byte	0xff
	.zero		1


	//   ....[165]....
        /*0b54*/ 	.word	0x00009180
        /*0b58*/ 	.word	0x00000000
        /*0b5c*/ 	.word	0x00000150
        /*0b60*/ 	.short	0x010a
        /*0b62*/ 	.byte	0xff
	.zero		1


	//   ....[166]....
        /*0b64*/ 	.word	0x000091e0
        /*0b68*/ 	.word	0x00000000
        /*0b6c*/ 	.word	0x00000190
        /*0b70*/ 	.short	0x010a
        /*0b72*/ 	.byte	0xff
	.zero		1


	//   ....[167]....
        /*0b74*/ 	.word	0x00009240
        /*0b78*/ 	.word	0x00000000
        /*0b7c*/ 	.word	0x00000000
        /*0b80*/ 	.short	0x010a
        /*0b82*/ 	.byte	0xff
	.zero		1


	//   ....[168]....
        /*0b84*/ 	.word	0x000092a0
        /*0b88*/ 	.word	0x00000000
        /*0b8c*/ 	.word	0x00000000
        /*0b90*/ 	.short	0x010a
        /*0b92*/ 	.byte	0xff
	.zero		1


	//   ....[169]....
        /*0b94*/ 	.word	0x00009300
        /*0b98*/ 	.word	0x00000000
        /*0b9c*/ 	.word	0x00000000
        /*0ba0*/ 	.short	0x010a
        /*0ba2*/ 	.byte	0xff
	.zero		1


	//   ....[170]....
        /*0ba4*/ 	.word	0x00009360
        /*0ba8*/ 	.word	0x00000000
        /*0bac*/ 	.word	0x00000000
        /*0bb0*/ 	.short	0x010a
        /*0bb2*/ 	.byte	0xff
	.zero		1


	//   ....[171]....
        /*0bb4*/ 	.word	0x000093c0
        /*0bb8*/ 	.word	0x00000000
        /*0bbc*/ 	.word	0x000001d0
        /*0bc0*/ 	.short	0x010a
        /*0bc2*/ 	.byte	0xff
	.zero		1


	//   ....[172]....
        /*0bc4*/ 	.word	0x00009410
        /*0bc8*/ 	.word	0x00000008
        /*0bcc*/ 	.word	0x00000150
        /*0bd0*/ 	.short	0x010a
        /*0bd2*/ 	.byte	0xff
	.zero		1


	//   ....[173]....
        /*0bd4*/ 	.word	0x00009470
        /*0bd8*/ 	.word	0x00000000
        /*0bdc*/ 	.word	0x00000148
        /*0be0*/ 	.short	0x010a
        /*0be2*/ 	.byte	0xff
	.zero		1


	//   ....[174]....
        /*0be4*/ 	.word	0x000094d0
        /*0be8*/ 	.word	0x00000000
        /*0bec*/ 	.word	0x00000128
        /*0bf0*/ 	.short	0x010a
        /*0bf2*/ 	.byte	0xff
	.zero		1


	//   ....[175]....
        /*0bf4*/ 	.word	0x00009530
        /*0bf8*/ 	.word	0x00000002
        /*0bfc*/ 	.word	0x00000128
        /*0c00*/ 	.short	0x010a
        /*0c02*/ 	.byte	0xff
	.zero		1


	//   ....[176]....
        /*0c04*/ 	.word	0x00009590
        /*0c08*/ 	.word	0x00000000
        /*0c0c*/ 	.word	0x00000000
        /*0c10*/ 	.short	0x010a
        /*0c12*/ 	.byte	0xff
	.zero		1


	//   ....[177]....
        /*0c14*/ 	.word	0x000095f0
        /*0c18*/ 	.word	0x00000000
        /*0c1c*/ 	.word	0x00000000
        /*0c20*/ 	.short	0x010a
        /*0c22*/ 	.byte	0xff
	.zero		1


	//   ....[178]....
        /*0c24*/ 	.word	0x00009640
        /*0c28*/ 	.word	0x00000003
        /*0c2c*/ 	.word	0x00000150
        /*0c30*/ 	.short	0x010a
        /*0c32*/ 	.byte	0xff
	.zero		1


	//   ....[179]....
        /*0c34*/ 	.word	0x00009690
        /*0c38*/ 	.word	0x00000000
        /*0c3c*/ 	.word	0x00000110
        /*0c40*/ 	.short	0x010a
        /*0c42*/ 	.byte	0xff
	.zero		1


	//   ....[180]....
        /*0c44*/ 	.word	0x000096e0
        /*0c48*/ 	.word	0x00000035
        /*0c4c*/ 	.word	0x00000170
        /*0c50*/ 	.short	0x010a
        /*0c52*/ 	.byte	0xff
	.zero		1


	//   ....[181]....
        /*0c54*/ 	.word	0x00009730
        /*0c58*/ 	.word	0x00000003
        /*0c5c*/ 	.word	0x00000110
        /*0c60*/ 	.short	0x010a
        /*0c62*/ 	.byte	0xff
	.zero		1


	//----- nvinfo : EIATTR_NUM_MBARRIERS
	.align		4
.L_47:
        /*0c64*/ 	.byte	0x03, 0x38
        /*0c66*/ 	.short	0x003b


	//----- nvinfo : EIATTR_EXIT_INSTR_OFFSETS
	.align		4
        /*0c68*/ 	.byte	0x04, 0x1c
        /*0c6a*/ 	.short	(.L_49 - .L_48)


	//   ....[0]....
.L_48:
        /*0c6c*/ 	.word	0x00003550


	//   ....[1]....
        /*0c70*/ 	.word	0x00003a60


	//   ....[2]....
        /*0c74*/ 	.word	0x00003ac0


	//   ....[3]....
        /*0c78*/ 	.word	0x00004e50


	//   ....[4]....
        /*0c7c*/ 	.word	0x00006000


	//   ....[5]....
        /*0c80*/ 	.word	0x00006040


	//   ....[6]....
        /*0c84*/ 	.word	0x00008640


	//   ....[7]....
        /*0c88*/ 	.word	0x000086c0


	//   ....[8]....
        /*0c8c*/ 	.word	0x000086f0


	//   ....[9]....
        /*0c90*/ 	.word	0x00008770


	//----- nvinfo : EIATTR_MAX_THREADS
	.align		4
.L_49:
        /*0c94*/ 	.byte	0x04, 0x05
        /*0c96*/ 	.short	(.L_51 - .L_50)
.L_50:
        /*0c98*/ 	.word	0x00000100
        /*0c9c*/ 	.word	0x00000001
        /*0ca0*/ 	.word	0x00000001


	//----- nvinfo : EIATTR_CRS_STACK_SIZE
	.align		4
.L_51:
        /*0ca4*/ 	.byte	0x04, 0x1e
        /*0ca6*/ 	.short	(.L_53 - .L_52)
.L_52:
        /*0ca8*/ 	.word	0x00000000


	//----- nvinfo : EIATTR_CBANK_PARAM_SIZE
	.align		4
.L_53:
        /*0cac*/ 	.byte	0x03, 0x19
        /*0cae*/ 	.short	0x0800


	//----- nvinfo : EIATTR_PARAM_CBANK
	.align		4
        /*0cb0*/ 	.byte	0x04, 0x0a
        /*0cb2*/ 	.short	(.L_55 - .L_54)
	.align		4
.L_54:
        /*0cb4*/ 	.word	index@(.nv.constant0._ZN7cutlass13device_kernelINS_4gemm6kernel13GemmUniversalIN4cute5tupleIJiiiiEEENS1_10collective13CollectiveMmaINS1_35MainloopSm100TmaUmmaWarpSpecializedILi17ELi2ELi4ENS5_IJNS4_1CILi8EEENSA_ILi1EEESC_EEEEENS5_IJNSA_ILi128EEENSA_ILi64EEESG_EEENS_10bfloat16_tENS5_IJlSC_lEEESI_SJ_NS4_8TiledMMAINS4_8MMA_AtomIJNS4_26SM100_MMA_F16BF16_2x1SM_SSISI_SI_fLi128ELi64ELNS4_4UMMA5MajorE0ELSO_0ELNSN_7ScaleInE0ELSP_0EEEEEENS4_6LayoutINS5_IJSC_SC_SC_EEENS5_IJNSA_ILi0EEESU_SU_EEEEENS5_IJNS4_10UnderscoreESX_SX_EEEEENS4_18SM100_TMA_2SM_LOADENS4_14ComposedLayoutINS4_7SwizzleILi3ELi4ELi3EEENS4_18smem_ptr_flag_bitsILi16EEENSS_INS5_IJSB_SG_EEENS5_IJSG_SC_EEEEEEEvNS4_8identityENS4_28SM100_TMA_2SM_LOAD_MULTICASTES19_vS1A_EENS_8epilogue10collective18CollectiveEpilogueINS1D_23Sm100TmaWarpSpecializedILi3ELi2ELi16ELb1ELb0EEEJNS5_IJSG_SG_SG_EEENS5_IJNSS_ISG_SC_EENSS_INS5_IJNSA_ILi16EEENSA_ILi2EEEEEENS5_IJSC_NSA_ILi32EEEEEEEEEEESI_SJ_SI_SJ_NS1D_6fusion15FusionCallbacksIS1H_NS1R_17LinearCombinationISI_fSI_fLNS_15FloatRoundStyleE2EEES1I_S1Q_JEEENS4_5SM1004TMEM4LOAD26SM100_TMEM_LOAD_32dp32b16xENS4_13SM90_TMA_LOADENS11_INS12_ILi1ELi4ELi3EEES15_NSS_INS5_IJSB_S1K_EEENS5_IJS1K_SC_EEEEEEENS4_39AutoVectorizingCopyWithAssumedAlignmentILi128EEENS4_14SM90_TMA_STOREES26_S28_S28_EEEvvEEEEvNT_6ParamsE)
        /*0cb8*/ 	.short	0x0380
        /*0cba*/ 	.short	0x0800


	//----- nvinfo : EIATTR_SW_WAR
	.align		4
.L_55:
        /*0cbc*/ 	.byte	0x04, 0x36
        /*0cbe*/ 	.short	(.L_57 - .L_56)
.L_56:
        /*0cc0*/ 	.word	0x00000008
.L_57:


//--------------------- .nv.callgraph             --------------------------
	.section	.nv.callgraph,"",@"SHT_CUDA_CALLGRAPH"
	.align	4
	.sectionentsize	8
	.align		4
        /*0000*/ 	.word	0x00000000
	.align		4
        /*0004*/ 	.word	0xffffffff
	.align		4
        /*0008*/ 	.word	index@(_ZN7cutlass13device_kernelINS_4gemm6kernel13GemmUniversalIN4cute5tupleIJiiiiEEENS1_10collective13CollectiveMmaINS1_35MainloopSm100TmaUmmaWarpSpecializedILi17ELi2ELi4ENS5_IJNS4_1CILi8EEENSA_ILi1EEESC_EEEEENS5_IJNSA_ILi128EEENSA_ILi64EEESG_EEENS_10bfloat16_tENS5_IJlSC_lEEESI_SJ_NS4_8TiledMMAINS4_8MMA_AtomIJNS4_26SM100_MMA_F16BF16_2x1SM_SSISI_SI_fLi128ELi64ELNS4_4UMMA5MajorE0ELSO_0ELNSN_7ScaleInE0ELSP_0EEEEEENS4_6LayoutINS5_IJSC_SC_SC_EEENS5_IJNSA_ILi0EEESU_SU_EEEEENS5_IJNS4_10UnderscoreESX_SX_EEEEENS4_18SM100_TMA_2SM_LOADENS4_14ComposedLayoutINS4_7SwizzleILi3ELi4ELi3EEENS4_18smem_ptr_flag_bitsILi16EEENSS_INS5_IJSB_SG_EEENS5_IJSG_SC_EEEEEEEvNS4_8identityENS4_28SM100_TMA_2SM_LOAD_MULTICASTES19_vS1A_EENS_8epilogue10collective18CollectiveEpilogueINS1D_23Sm100TmaWarpSpecializedILi3ELi2ELi16ELb1ELb0EEEJNS5_IJSG_SG_SG_EEENS5_IJNSS_ISG_SC_EENSS_INS5_IJNSA_ILi16EEENSA_ILi2EEEEEENS5_IJSC_NSA_ILi32EEEEEEEEEEESI_SJ_SI_SJ_NS1D_6fusion15FusionCallbacksIS1H_NS1R_17LinearCombinationISI_fSI_fLNS_15FloatRoundStyleE2EEES1I_S1Q_JEEENS4_5SM1004TMEM4LOAD26SM100_TMEM_LOAD_32dp32b16xENS4_13SM90_TMA_LOADENS11_INS12_ILi1ELi4ELi3EEES15_NSS_INS5_IJSB_S1K_EEENS5_IJS1K_SC_EEEEEEENS4_39AutoVectorizingCopyWithAssumedAlignmentILi128EEENS4_14SM90_TMA_STOREES26_S28_S28_EEEvvEEEEvNT_6ParamsE)
	.align		4
        /*000c*/ 	.word	index@(__assertfail)
	.align		4
        /*0010*/ 	.word	0x00000000
	.align		4
        /*0014*/ 	.word	0xfffffffe
	.align		4
        /*0018*/ 	.word	0x00000000
	.align		4
        /*001c*/ 	.word	0xfffffffd
	.align		4
        /*0020*/ 	.word	0x00000000
	.align		4
        /*0024*/ 	.word	0xfffffffc


//--------------------- .nv.constant4             --------------------------
	.section	.nv.constant4,"a",@progbits
	.align	8
	.align		8
.nv.constant4:
        /*0000*/ 	.dword	__assertfail
	.align		8
        /*0008*/ 	.dword	__unnamed_1
	.align		8
        /*0010*/ 	.dword	__unnamed_2
	.align		8
        /*0018*/ 	.dword	_ZN40_INTERNAL_0dc40403_4_k_cu_51cd9730_327824cuda3std3__45__cpo5beginE
	.align		8
        /*0020*/ 	.dword	_ZN40_INTERNAL_0dc40403_4_k_cu_51cd9730_327824cuda3std3__45__cpo3endE
	.align		8
        /*0028*/ 	.dword	_ZN40_INTERNAL_0dc40403_4_k_cu_51cd9730_327824cuda3std3__45__cpo6cbeginE
	.align		8
        /*0030*/ 	.dword	_ZN40_INTERNAL_0dc40403_4_k_cu_51cd9730_327824cuda3std3__45__cpo4cendE
	.align		8
        /*0038*/ 	.dword	_ZN40_INTERNAL_0dc40403_4_k_cu_51cd9730_327824cuda3std3__442_GLOBAL__N__0dc40403_4_k_cu_51cd9730_327826ignoreE
	.align		8
        /*0040*/ 	.dword	_ZN40_INTERNAL_0dc40403_4_k_cu_51cd9730_327824cuda3std3__419piecewise_constructE
	.align		8
        /*0048*/ 	.dword	_ZN40_INTERNAL_0dc40403_4_k_cu_51cd9730_327824cuda3std3__48in_placeE
	.align		8
        /*0050*/ 	.dword	_ZN40_INTERNAL_0dc40403_4_k_cu_51cd9730_327824cuda3std6ranges3__45__cpo4swapE
	.align		8
        /*0058*/ 	.dword	_ZN40_INTERNAL_0dc40403_4_k_cu_51cd9730_327824cuda3std6ranges3__45__cpo9iter_moveE
	.align		8
        /*0060*/ 	.dword	_ZN40_INTERNAL_0dc40403_4_k_cu_51cd9730_327824cute7productE
	.align		8
        /*0068*/ 	.dword	_ZN40_INTERNAL_0dc40403_4_k_cu_51cd9730_327824cute1_E
	.align		8
        /*0070*/ 	.dword	$str$25
	.align		8
        /*0078*/ 	.dword	$str$26
	.align		8
        /*0080*/ 	.dword	$str$27
	.align		8
        /*0088*/ 	.dword	$str$28


//--------------------- .text._ZN7cutlass13device_kernelINS_4gemm6kernel13GemmUniversalIN4cute5tupleIJiiiiEEENS1_10collective13CollectiveMmaINS1_35MainloopSm100TmaUmmaWarpSpecializedILi17ELi2ELi4ENS5_IJNS4_1CILi8EEENSA_ILi1EEESC_EEEEENS5_IJNSA_ILi128EEENSA_ILi64EEESG_EEENS_10bfloat16_tENS5_IJlSC_lEEESI_SJ_NS4_8TiledMMAINS4_8MMA_AtomIJNS4_26SM100_MMA_F16BF16_2x1SM_SSISI_SI_fLi128ELi64ELNS4_4UMMA5MajorE0ELSO_0ELNSN_7ScaleInE0ELSP_0EEEEEENS4_6LayoutINS5_IJSC_SC_SC_EEENS5_IJNSA_ILi0EEESU_SU_EEEEENS5_IJNS4_10UnderscoreESX_SX_EEEEENS4_18SM100_TMA_2SM_LOADENS4_14ComposedLayoutINS4_7SwizzleILi3ELi4ELi3EEENS4_18smem_ptr_flag_bitsILi16EEENSS_INS5_IJSB_SG_EEENS5_IJSG_SC_EEEEEEEvNS4_8identityENS4_28SM100_TMA_2SM_LOAD_MULTICASTES19_vS1A_EENS_8epilogue10collective18CollectiveEpilogueINS1D_23Sm100TmaWarpSpecializedILi3ELi2ELi16ELb1ELb0EEEJNS5_IJSG_SG_SG_EEENS5_IJNSS_ISG_SC_EENSS_INS5_IJNSA_ILi16EEENSA_ILi2EEEEEENS5_IJSC_NSA_ILi32EEEEEEEEEEESI_SJ_SI_SJ_NS1D_6fusion15FusionCallbacksIS1H_NS1R_17LinearCombinationISI_fSI_fLNS_15FloatRoundStyleE2EEES1I_S1Q_JEEENS4_5SM1004TMEM4LOAD26SM100_TMEM_LOAD_32dp32b16xENS4_13SM90_TMA_LOADENS11_INS12_ILi1ELi4ELi3EEES15_NSS_INS5_IJSB_S1K_EEENS5_IJS1K_SC_EEEEEEENS4_39AutoVectorizingCopyWithAssumedAlignmentILi128EEENS4_14SM90_TMA_STOREES26_S28_S28_EEEvvEEEEvNT_6ParamsE --------------------------
	.section	.text._ZN7cutlass13device_kernelINS_4gemm6kernel13GemmUniversalIN4cute5tupleIJiiiiEEENS1_10collective13CollectiveMmaINS1_35MainloopSm100TmaUmmaWarpSpecializedILi17ELi2ELi4ENS5_IJNS4_1CILi8EEENSA_ILi1EEESC_EEEEENS5_IJNSA_ILi128EEENSA_ILi64EEESG_EEENS_10bfloat16_tENS5_IJlSC_lEEESI_SJ_NS4_8TiledMMAINS4_8MMA_AtomIJNS4_26SM100_MMA_F16BF16_2x1SM_SSISI_SI_fLi128ELi64ELNS4_4UMMA5MajorE0ELSO_0ELNSN_7ScaleInE0ELSP_0EEEEEENS4_6LayoutINS5_IJSC_SC_SC_EEENS5_IJNSA_ILi0EEESU_SU_EEEEENS5_IJNS4_10UnderscoreESX_SX_EEEEENS4_18SM100_TMA_2SM_LOADENS4_14ComposedLayoutINS4_7SwizzleILi3ELi4ELi3EEENS4_18smem_ptr_flag_bitsILi16EEENSS_INS5_IJSB_SG_EEENS5_IJSG_SC_EEEEEEEvNS4_8identityENS4_28SM100_TMA_2SM_LOAD_MULTICASTES19_vS1A_EENS_8epilogue10collective18CollectiveEpilogueINS1D_23Sm100TmaWarpSpecializedILi3ELi2ELi16ELb1ELb0EEEJNS5_IJSG_SG_SG_EEENS5_IJNSS_ISG_SC_EENSS_INS5_IJNSA_ILi16EEENSA_ILi2EEEEEENS5_IJSC_NSA_ILi32EEEEEEEEEEESI_SJ_SI_SJ_NS1D_6fusion15FusionCallbacksIS1H_NS1R_17LinearCombinationISI_fSI_fLNS_15FloatRoundStyleE2EEES1I_S1Q_JEEENS4_5SM1004TMEM4LOAD26SM100_TMEM_LOAD_32dp32b16xENS4_13SM90_TMA_LOADENS11_INS12_ILi1ELi4ELi3EEES15_NSS_INS5_IJSB_S1K_EEENS5_IJS1K_SC_EEEEEEENS4_39AutoVectorizingCopyWithAssumedAlignmentILi128EEENS4_14SM90_TMA_STOREES26_S28_S28_EEEvvEEEEvNT_6ParamsE,"ax",@progbits
	.align	128
.text._ZN7cutlass13device_kernelINS_4gemm6kernel13GemmUniversalIN4cute5tupleIJiiiiEEENS1_10collective13CollectiveMmaINS1_35MainloopSm100TmaUmmaWarpSpecializedILi17ELi2ELi4ENS5_IJNS4_1CILi8EEENSA_ILi1EEESC_EEEEENS5_IJNSA_ILi128EEENSA_ILi64EEESG_EEENS_10bfloat16_tENS5_IJlSC_lEEESI_SJ_NS4_8TiledMMAINS4_8MMA_AtomIJNS4_26SM100_MMA_F16BF16_2x1SM_SSISI_SI_fLi128ELi64ELNS4_4UMMA5MajorE0ELSO_0ELNSN_7ScaleInE0ELSP_0EEEEEENS4_6LayoutINS5_IJSC_SC_SC_EEENS5_IJNSA_ILi0EEESU_SU_EEEEENS5_IJNS4_10UnderscoreESX_SX_EEEEENS4_18SM100_TMA_2SM_LOADENS4_14ComposedLayoutINS4_7SwizzleILi3ELi4ELi3EEENS4_18smem_ptr_flag_bitsILi16EEENSS_INS5_IJSB_SG_EEENS5_IJSG_SC_EEEEEEEvNS4_8identityENS4_28SM100_TMA_2SM_LOAD_MULTICASTES19_vS1A_EENS_8epilogue10collective18CollectiveEpilogueINS1D_23Sm100TmaWarpSpecializedILi3ELi2ELi16ELb1ELb0EEEJNS5_IJSG_SG_SG_EEENS5_IJNSS_ISG_SC_EENSS_INS5_IJNSA_ILi16EEENSA_ILi2EEEEEENS5_IJSC_NSA_ILi32EEEEEEEEEEESI_SJ_SI_SJ_NS1D_6fusion15FusionCallbacksIS1H_NS1R_17LinearCombinationISI_fSI_fLNS_15FloatRoundStyleE2EEES1I_S1Q_JEEENS4_5SM1004TMEM4LOAD26SM100_TMEM_LOAD_32dp32b16xENS4_13SM90_TMA_LOADENS11_INS12_ILi1ELi4ELi3EEES15_NSS_INS5_IJSB_S1K_EEENS5_IJS1K_SC_EEEEEEENS4_39AutoVectorizingCopyWithAssumedAlignmentILi128EEENS4_14SM90_TMA_STOREES26_S28_S28_EEEvvEEEEvNT_6ParamsE:
        .type           _ZN7cutlass13device_kernelINS_4gemm6kernel13GemmUniversalIN4cute5tupleIJiiiiEEENS1_10collective13CollectiveMmaINS1_35MainloopSm100TmaUmmaWarpSpecializedILi17ELi2ELi4ENS5_IJNS4_1CILi8EEENSA_ILi1EEESC_EEEEENS5_IJNSA_ILi128EEENSA_ILi64EEESG_EEENS_10bfloat16_tENS5_IJlSC_lEEESI_SJ_NS4_8TiledMMAINS4_8MMA_AtomIJNS4_26SM100_MMA_F16BF16_2x1SM_SSISI_SI_fLi128ELi64ELNS4_4UMMA5MajorE0ELSO_0ELNSN_7ScaleInE0ELSP_0EEEEEENS4_6LayoutINS5_IJSC_SC_SC_EEENS5_IJNSA_ILi0EEESU_SU_EEEEENS5_IJNS4_10UnderscoreESX_SX_EEEEENS4_18SM100_TMA_2SM_LOADENS4_14ComposedLayoutINS4_7SwizzleILi3ELi4ELi3EEENS4_18smem_ptr_flag_bitsILi16EEENSS_INS5_IJSB_SG_EEENS5_IJSG_SC_EEEEEEEvNS4_8identityENS4_28SM100_TMA_2SM_LOAD_MULTICASTES19_vS1A_EENS_8epilogue10collective18CollectiveEpilogueINS1D_23Sm100TmaWarpSpecializedILi3ELi2ELi16ELb1ELb0EEEJNS5_IJSG_SG_SG_EEENS5_IJNSS_ISG_SC_EENSS_INS5_IJNSA_ILi16EEENSA_ILi2EEEEEENS5_IJSC_NSA_ILi32EEEEEEEEEEESI_SJ_SI_SJ_NS1D_6fusion15FusionCallbacksIS1H_NS1R_17LinearCombinationISI_fSI_fLNS_15FloatRoundStyleE2EEES1I_S1Q_JEEENS4_5SM1004TMEM4LOAD26SM100_TMEM_LOAD_32dp32b16xENS4_13SM90_TMA_LOADENS11_INS12_ILi1ELi4ELi3EEES15_NSS_INS5_IJSB_S1K_EEENS5_IJS1K_SC_EEEEEEENS4_39AutoVectorizingCopyWithAssumedAlignmentILi128EEENS4_14SM90_TMA_STOREES26_S28_S28_EEEvvEEEEvNT_6ParamsE,@function
        .size           _ZN7cutlass13device_kernelINS_4gemm6kernel13GemmUniversalIN4cute5tupleIJiiiiEEENS1_10collective13CollectiveMmaINS1_35MainloopSm100TmaUmmaWarpSpecializedILi17ELi2ELi4ENS5_IJNS4_1CILi8EEENSA_ILi1EEESC_EEEEENS5_IJNSA_ILi128EEENSA_ILi64EEESG_EEENS_10bfloat16_tENS5_IJlSC_lEEESI_SJ_NS4_8TiledMMAINS4_8MMA_AtomIJNS4_26SM100_MMA_F16BF16_2x1SM_SSISI_SI_fLi128ELi64ELNS4_4UMMA5MajorE0ELSO_0ELNSN_7ScaleInE0ELSP_0EEEEEENS4_6LayoutINS5_IJSC_SC_SC_EEENS5_IJNSA_ILi0EEESU_SU_EEEEENS5_IJNS4_10UnderscoreESX_SX_EEEEENS4_18SM100_TMA_2SM_LOADENS4_14ComposedLayoutINS4_7SwizzleILi3ELi4ELi3EEENS4_18smem_ptr_flag_bitsILi16EEENSS_INS5_IJSB_SG_EEENS5_IJSG_SC_EEEEEEEvNS4_8identityENS4_28SM100_TMA_2SM_LOAD_MULTICASTES19_vS1A_EENS_8epilogue10collective18CollectiveEpilogueINS1D_23Sm100TmaWarpSpecializedILi3ELi2ELi16ELb1ELb0EEEJNS5_IJSG_SG_SG_EEENS5_IJNSS_ISG_SC_EENSS_INS5_IJNSA_ILi16EEENSA_ILi2EEEEEENS5_IJSC_NSA_ILi32EEEEEEEEEEESI_SJ_SI_SJ_NS1D_6fusion15FusionCallbacksIS1H_NS1R_17LinearCombinationISI_fSI_fLNS_15FloatRoundStyleE2EEES1I_S1Q_JEEENS4_5SM1004TMEM4LOAD26SM100_TMEM_LOAD_32dp32b16xENS4_13SM90_TMA_LOADENS11_INS12_ILi1ELi4ELi3EEES15_NSS_INS5_IJSB_S1K_EEENS5_IJS1K_SC_EEEEEEENS4_39AutoVectorizingCopyWithAssumedAlignmentILi128EEENS4_14SM90_TMA_STOREES26_S28_S28_EEEvvEEEEvNT_6ParamsE,(.L_x_215 - _ZN7cutlass13device_kernelINS_4gemm6kernel13GemmUniversalIN4cute5tupleIJiiiiEEENS1_10collective13CollectiveMmaINS1_35MainloopSm100TmaUmmaWarpSpecializedILi17ELi2ELi4ENS5_IJNS4_1CILi8EEENSA_ILi1EEESC_EEEEENS5_IJNSA_ILi128EEENSA_ILi64EEESG_EEENS_10bfloat16_tENS5_IJlSC_lEEESI_SJ_NS4_8TiledMMAINS4_8MMA_AtomIJNS4_26SM100_MMA_F16BF16_2x1SM_SSISI_SI_fLi128ELi64ELNS4_4UMMA5MajorE0ELSO_0ELNSN_7ScaleInE0ELSP_0EEEEEENS4_6LayoutINS5_IJSC_SC_SC_EEENS5_IJNSA_ILi0EEESU_SU_EEEEENS5_IJNS4_10UnderscoreESX_SX_EEEEENS4_18SM100_TMA_2SM_LOADENS4_14ComposedLayoutINS4_7SwizzleILi3ELi4ELi3EEENS4_18smem_ptr_flag_bitsILi16EEENSS_INS5_IJSB_SG_EEENS5_IJSG_SC_EEEEEEEvNS4_8identityENS4_28SM100_TMA_2SM_LOAD_MULTICASTES19_vS1A_EENS_8epilogue10collective18CollectiveEpilogueINS1D_23Sm100TmaWarpSpecializedILi3ELi2ELi16ELb1ELb0EEEJNS5_IJSG_SG_SG_EEENS5_IJNSS_ISG_SC_EENSS_INS5_IJNSA_ILi16EEENSA_ILi2EEEEEENS5_IJSC_NSA_ILi32EEEEEEEEEEESI_SJ_SI_SJ_NS1D_6fusion15FusionCallbacksIS1H_NS1R_17LinearCombinationISI_fSI_fLNS_15FloatRoundStyleE2EEES1I_S1Q_JEEENS4_5SM1004TMEM4LOAD26SM100_TMEM_LOAD_32dp32b16xENS4_13SM90_TMA_LOADENS11_INS12_ILi1ELi4ELi3EEES15_NSS_INS5_IJSB_S1K_EEENS5_IJS1K_SC_EEEEEEENS4_39AutoVectorizingCopyWithAssumedAlignmentILi128EEENS4_14SM90_TMA_STOREES26_S28_S28_EEEvvEEEEvNT_6ParamsE)
        .other          _ZN7cutlass13device_kernelINS_4gemm6kernel13GemmUniversalIN4cute5tupleIJiiiiEEENS1_10collective13CollectiveMmaINS1_35MainloopSm100TmaUmmaWarpSpecializedILi17ELi2ELi4ENS5_IJNS4_1CILi8EEENSA_ILi1EEESC_EEEEENS5_IJNSA_ILi128EEENSA_ILi64EEESG_EEENS_10bfloat16_tENS5_IJlSC_lEEESI_SJ_NS4_8TiledMMAINS4_8MMA_AtomIJNS4_26SM100_MMA_F16BF16_2x1SM_SSISI_SI_fLi128ELi64ELNS4_4UMMA5MajorE0ELSO_0ELNSN_7ScaleInE0ELSP_0EEEEEENS4_6LayoutINS5_IJSC_SC_SC_EEENS5_IJNSA_ILi0EEESU_SU_EEEEENS5_IJNS4_10UnderscoreESX_SX_EEEEENS4_18SM100_TMA_2SM_LOADENS4_14ComposedLayoutINS4_7SwizzleILi3ELi4ELi3EEENS4_18smem_ptr_flag_bitsILi16EEENSS_INS5_IJSB_SG_EEENS5_IJSG_SC_EEEEEEEvNS4_8identityENS4_28SM100_TMA_2SM_LOAD_MULTICASTES19_vS1A_EENS_8epilogue10collective18CollectiveEpilogueINS1D_23Sm100TmaWarpSpecializedILi3ELi2ELi16ELb1ELb0EEEJNS5_IJSG_SG_SG_EEENS5_IJNSS_ISG_SC_EENSS_INS5_IJNSA_ILi16EEENSA_ILi2EEEEEENS5_IJSC_NSA_ILi32EEEEEEEEEEESI_SJ_SI_SJ_NS1D_6fusion15FusionCallbacksIS1H_NS1R_17LinearCombinationISI_fSI_fLNS_15FloatRoundStyleE2EEES1I_S1Q_JEEENS4_5SM1004TMEM4LOAD26SM100_TMEM_LOAD_32dp32b16xENS4_13SM90_TMA_LOADENS11_INS12_ILi1ELi4ELi3EEES15_NSS_INS5_IJSB_S1K_EEENS5_IJS1K_SC_EEEEEEENS4_39AutoVectorizingCopyWithAssumedAlignmentILi128EEENS4_14SM90_TMA_STOREES26_S28_S28_EEEvvEEEEvNT_6ParamsE,@"STO_CUDA_ENTRY STV_DEFAULT"
_ZN7cutlass13device_kernelINS_4gemm6kernel13GemmUniversalIN4cute5tupleIJiiiiEEENS1_10collective13CollectiveMmaINS1_35MainloopSm100TmaUmmaWarpSpecializedILi17ELi2ELi4ENS5_IJNS4_1CILi8EEENSA_ILi1EEESC_EEEEENS5_IJNSA_ILi128EEENSA_ILi64EEESG_EEENS_10bfloat16_tENS5_IJlSC_lEEESI_SJ_NS4_8TiledMMAINS4_8MMA_AtomIJNS4_26SM100_MMA_F16BF16_2x1SM_SSISI_SI_fLi128ELi64ELNS4_4UMMA5MajorE0ELSO_0ELNSN_7ScaleInE0ELSP_0EEEEEENS4_6LayoutINS5_IJSC_SC_SC_EEENS5_IJNSA_ILi0EEESU_SU_EEEEENS5_IJNS4_10UnderscoreESX_SX_EEEEENS4_18SM100_TMA_2SM_LOADENS4_14ComposedLayoutINS4_7SwizzleILi3ELi4ELi3EEENS4_18smem_ptr_flag_bitsILi16EEENSS_INS5_IJSB_SG_EEENS5_IJSG_SC_EEEEEEEvNS4_8identityENS4_28SM100_TMA_2SM_LOAD_MULTICASTES19_vS1A_EENS_8epilogue10collective18CollectiveEpilogueINS1D_23Sm100TmaWarpSpecializedILi3ELi2ELi16ELb1ELb0EEEJNS5_IJSG_SG_SG_EEENS5_IJNSS_ISG_SC_EENSS_INS5_IJNSA_ILi16EEENSA_ILi2EEEEEENS5_IJSC_NSA_ILi32EEEEEEEEEEESI_SJ_SI_SJ_NS1D_6fusion15FusionCallbacksIS1H_NS1R_17LinearCombinationISI_fSI_fLNS_15FloatRoundStyleE2EEES1I_S1Q_JEEENS4_5SM1004TMEM4LOAD26SM100_TMEM_LOAD_32dp32b16xENS4_13SM90_TMA_LOADENS11_INS12_ILi1ELi4ELi3EEES15_NSS_INS5_IJSB_S1K_EEENS5_IJS1K_SC_EEEEEEENS4_39AutoVectorizingCopyWithAssumedAlignmentILi128EEENS4_14SM90_TMA_STOREES26_S28_S28_EEEvvEEEEvNT_6ParamsE:
[----:B------:R-:W1:Y:S01]  /*0000*/  LDC R1, c[0x0][0x37c] ;  /* 0x0000df00ff017b82 */ /* 0x000e620000000800 */
[----:B------:R-:W2:Y:S01]  /*0010*/  S2R R58, SR_TID.X ;  /* 0x00000000003a7919 */ /* 0x000ea20000002100 */
[----:B------:R-:W3:Y:S06]  /*0020*/  LDCU.64 UR8, c[0x0][0x890] ;  /* 0x00011200ff0877ac */ /* 0x000eec0008000a00 */
[----:B------:R-:W4:Y:S01]  /*0030*/  S2UR UR4, SR_CgaCtaId ;  /* 0x00000000000479c3 */ /* 0x000f220000008800 */
[----:B------:R-:W-:Y:S02]  /*0040*/  PRMT R46, RZ, 0x7610, R46 ;  /* 0x00007610ff2e7816 */ /* 0x000fe4000000002e */
[----:B------:R-:W-:Y:S01]  /*0050*/  ELECT P1, URZ, PT ;  /* 0x0000000000ff782f */ /* 0x000fe20003820000 */
[----:B---3--:R-:W-:-:S04]  /*0060*/  UISETP.NE.U32.AND UP0, UPT, UR8, URZ, UPT ;  /* 0x000000ff0800728c */ /* 0x008fc8000bf05070 */
[----:B------:R-:W-:Y:S02]  /*0070*/  UISETP.NE.AND.EX UP0, UPT, UR9, URZ, UPT, UP0 ;  /* 0x000000ff0900728c */ /* 0x000fe4000bf05300 */
[----:B----4-:R-:W-:Y:S02]  /*0080*/  ULOP3.LUT UR46, UR4, 0x1, URZ, 0xc0, !UPT ;  /* 0x00000001042e7892 */ /* 0x010fe4000f8ec0ff */
[----:B------:R-:W-:Y:S01]  /*0090*/  ULOP3.LUT UR45, UR4, 0x1, URZ, 0x3c, !UPT ;  /* 0x00000001042d7892 */ /* 0x000fe2000f8e3cff */
[----:B--2---:R-:W-:-:S05]  /*00a0*/  SHF.R.U32.HI R47, RZ, 0x5, R58 ;  /* 0x00000005ff2f7819 */ /* 0x004fca000001163a */
[----:B------:R-:W2:Y:S02]  /*00b0*/  SHFL.IDX PT, R0, R47, RZ, 0x1f ;  /* 0x00001fff2f007589 */ /* 0x000ea400000e0000 */
[----:B--2---:R-:W-:Y:S01]  /*00c0*/  R2UR UR20, R0 ;  /* 0x00000000001472ca */ /* 0x004fe200000e0000 */
[----:B-1----:R-:W-:-:S14]  /*00d0*/  BRA.U UP0, `(.L_x_0) ;  /* 0x0000000100307547 */ /* 0x002fdc000b800000 */
[----:B------:R-:W1:Y:S02]  /*00e0*/  LDCU.64 UR4, c[0x0][0x888] ;  /* 0x00011100ff0477ac */ /* 0x000e640008000a00 */
[----:B-1----:R-:W-:-:S04]  /*00f0*/  UISETP.NE.U32.AND UP0, UPT, UR4, URZ, UPT ;  /* 0x000000ff0400728c */ /* 0x002fc8000bf05070 */
[----:B------:R-:W-:-:S09]  /*0100*/  UISETP.NE.AND.EX UP0, UPT, UR5, URZ, UPT, UP0 ;  /* 0x000000ff0500728c */ /* 0x000fd2000bf05300 */
[----:B------:R-:W-:Y:S05]  /*0110*/  BRA.U !UP0, `(.L_x_1) ;  /* 0x0000000108147547 */ /* 0x000fea000b800000 */
[----:B------:R-:W1:Y:S01]  /*0120*/  LDC.64 R26, c[0x0][0x888] ;  /* 0x00022200ff1a7b82 */ /* 0x000e620000000a00 */
[----:B------:R-:W1:Y:S02]  /*0130*/  LDCU.64 UR4, c[0x0][0x358] ;  /* 0x00006b00ff0477ac */ /* 0x000e640008000a00 */
[----:B-1----:R1:W5:Y:S01]  /*0140*/  LDG.E R26, desc[UR4][R26.64] ;  /* 0x000000041a1a7981 */ /* 0x002362000c1e1900 */
[----:B------:R-:W-:Y:S01]  /*0150*/  HFMA2 R46, -RZ, RZ, 0, 5.9604644775390625e-08 ;  /* 0x00000001ff2e7431 */ /* 0x000fe200000001ff */
[----:B------:R-:W-:Y:S05]  /*0160*/  BRA `(.L_x_0) ;  /* 0x00000000000c7947 */ /* 0x000fea0003800000 */
.L_x_1:
[----:B------:R-:W1:Y:S01]  /*0170*/  LDCU UR4, c[0x0][0x880] ;  /* 0x00011000ff0477ac */ /* 0x000e620008000800 */
[----:B------:R-:W-:Y:S01]  /*0180*/  HFMA2 R46, -RZ, RZ, 0, 5.9604644775390625e-08 ;  /* 0x00000001ff2e7431 */ /* 0x000fe200000001ff */
[----:B-1----:R-:W-:-:S07]  /*0190*/  MOV R26, UR4 ;  /* 0x00000004001a7c02 */ /* 0x002fce0008000f00 */
.L_x_0:
[----:B------:R-:W2:Y:S02]  /*01a0*/  LDCU.64 UR4, c[0x0][0x8b0] ;  /* 0x00011600ff0477ac */ /* 0x000ea40008000a00 */
[----:B--2---:R-:W-:-:S04]  /*01b0*/  UISETP.NE.U32.AND UP0, UPT, UR4, URZ, UPT ;  /* 0x000000ff0400728c */ /* 0x004fc8000bf05070 */
[----:B------:R-:W-:-:S09]  /*01c0*/  UISETP.NE.AND.EX UP0, UPT, UR5, URZ, UPT, UP0 ;  /* 0x000000ff0500728c */ /* 0x000fd2000bf05300 */
[----:B------:R-:W-:Y:S05]  /*01d0*/  BRA.U UP0, `(.L_x_2) ;  /* 0x0000000100287547 */ /* 0x000fea000b800000 */
[----:B------:R-:W2:Y:S02]  /*01e0*/  LDCU.64 UR4, c[0x0][0x8a8] ;  /* 0x00011500ff0477ac */ /* 0x000ea40008000a00 */
[----:B--2---:R-:W-:-:S04]  /*01f0*/  UISETP.NE.U32.AND UP0, UPT, UR4, URZ, UPT ;  /* 0x000000ff0400728c */ /* 0x004fc8000bf05070 */
[----:B------:R-:W-:-:S09]  /*0200*/  UISETP.NE.AND.EX UP0, UPT, UR5, URZ, UPT, UP0 ;  /* 0x000000ff0500728c */ /* 0x000fd2000bf05300 */
[----:B------:R-:W-:Y:S05]  /*0210*/  BRA.U !UP0, `(.L_x_3) ;  /* 0x0000000108107547 */ /* 0x000fea000b800000 */
[----:B------:R-:W2:Y:S01]  /*0220*/  LDC.64 R24, c[0x0][0x8a8] ;  /* 0x00022a00ff187b82 */ /* 0x000ea20000000a00 */
[----:B------:R-:W2:Y:S02]  /*0230*/  LDCU.64 UR4, c[0x0][0x358] ;  /* 0x00006b00ff0477ac */ /* 0x000ea40008000a00 */
[----:B--2---:R2:W5:Y:S01]  /*0240*/  LDG.E R24, desc[UR4][R24.64] ;  /* 0x0000000418187981 */ /* 0x004562000c1e1900 */
[----:B------:R-:W-:Y:S05]  /*0250*/  BRA `(.L_x_2) ;  /* 0x0000000000087947 */ /* 0x000fea0003800000 */
.L_x_3:
[----:B------:R-:W2:Y:S02]  /*0260*/  LDCU UR4, c[0x0][0x8a0] ;  /* 0x00011400ff0477ac */ /* 0x000ea40008000800 */
[----:B--2---:R-:W-:Y:S02]  /*0270*/  MOV R24, UR4 ;  /* 0x0000000400187c02 */ /* 0x004fe40008000f00 */
.L_x_2:
[----:B------:R-:W-:Y:S01]  /*0280*/  IMAD.U32 R0, RZ, RZ, UR20 ;  /* 0x00000014ff007e24 */ /* 0x000fe2000f8e00ff */
[----:B------:R-:W-:Y:S04]  /*0290*/  BSSY.RECONVERGENT B0, `(.L_x_4) ;  /* 0x000000c000007945 */ /* 0x000fe80003800200 */
[C---:B------:R-:W-:Y:S02]  /*02a0*/  ISETP.NE.OR P2, PT, R0.reuse, 0x1, !P1 ;  /* 0x000000010000780c */ /* 0x040fe40004f45670 */
[----:B------:R-:W-:-:S11]  /*02b0*/  ISETP.NE.OR P0, PT, R0, 0x3, !P1 ;  /* 0x000000030000780c */ /* 0x000fd60004f05670 */
[----:B------:R-:W-:Y:S05]  /*02c0*/  @P2 BRA `(.L_x_5) ;  /* 0x0000000000202947 */ /* 0x000fea0003800000 */
[----:B------:R-:W3:Y:S02]  /*02d0*/  LDCU.64 UR4, c[0x0][0x348] ;  /* 0x00006900ff0477ac */ /* 0x000ee40008000a00 */
[----:B---3--:R-:W-:Y:S02]  /*02e0*/  UIADD3 UR6, UP1, UPT, UR4, 0x80, URZ ;  /* 0x0000008004067890 */ /* 0x008fe4000ff3e0ff */
[----:B------:R-:W-:Y:S02]  /*02f0*/  UIADD3 UR4, UP0, UPT, UR4, 0x180, URZ ;  /* 0x0000018004047890 */ /* 0x000fe4000ff1e0ff */
[----:B------:R-:W-:Y:S02]  /*0300*/  UIADD3.X UR7, UPT, UPT, URZ, UR5, URZ, UP1, !UPT ;  /* 0x00000005ff077290 */ /* 0x000fe40008ffe4ff */
[----:B------:R-:W-:-:S07]  /*0310*/  UIADD3.X UR5, UPT, UPT, URZ, UR5, URZ, UP0, !UPT ;  /* 0x00000005ff057290 */ /* 0x000fce00087fe4ff */
[----:B------:R3:W-:Y:S02]  /*0320*/  UTMACCTL.PF [UR6] ;  /* 0x00000000060079b9 */ /* 0x0007e40008040000 */
[----:B------:R3:W-:Y:S02]  /*0330*/  UTMACCTL.PF [UR4] ;  /* 0x00000000040079b9 */ /* 0x0007e40008040000 */
[----:B---3--:R-:W-:Y:S01]  /*0340*/  NOP ;  /* 0x0000000000007918 */ /* 0x008fe20000000000 */
.L_x_5:
[----:B------:R-:W-:Y:S05]  /*0350*/  BSYNC.RECONVERGENT B0 ;  /* 0x0000000000007941 */ /* 0x000fea0003800200 */
.L_x_4:
[----:B------:R-:W-:Y:S04]  /*0360*/  BSSY.RECONVERGENT B0, `(.L_x_6) ;  /* 0x000000a000007945 */ /* 0x000fe80003800200 */
        /* <DEDUP_REMOVED lines=9> */
.L_x_7:
[----:B------:R-:W-:Y:S05]  /*0400*/  BSYNC.RECONVERGENT B0 ;  /* 0x0000000000007941 */ /* 0x000fea0003800200 */
.L_x_6:
[----:B------:R-:W3:Y:S01]  /*0410*/  LDCU.64 UR4, c[0x0][0x888] ;  /* 0x00011100ff0477ac */ /* 0x000ee20008000a00 */
[----:B------:R-:W-:Y:S02]  /*0420*/  UISETP.EQ.U32.AND UP2, UPT, UR8, URZ, UPT ;  /* 0x000000ff0800728c */ /* 0x000fe4000bf42070 */
[----:B------:R-:W-:Y:S02]  /*0430*/  UPLOP3.LUT UP4, UPT, UPT, UPT, UPT, 0x80, 0x8 ;  /* 0x000000000008789c */ /* 0x000fe40003f8f070 */
[----:B---3--:R-:W-:-:S04]  /*0440*/  UISETP.NE.U32.AND UP0, UPT, UR4, URZ, UPT ;  /* 0x000000ff0400728c */ /* 0x008fc8000bf05070 */
[----:B------:R-:W-:-:S04]  /*0450*/  UISETP.NE.AND.EX UP1, UPT, UR5, URZ, UPT, UP0 ;  /* 0x000000ff0500728c */ /* 0x000fc8000bf25300 */
[----:B------:R-:W-:-:S04]  /*0460*/  UISETP.EQ.OR.EX UP3, UPT, UR9, URZ, !UP1, UP2 ;  /* 0x000000ff0900728c */ /* 0x000fc8000cf62720 */
[----:B------:R-:W-:-:S06]  /*0470*/  UP2UR UR4, UPR, URZ, 0x8 ;  /* 0x00000008ff047883 */ /* 0x000fcc0008000000 */
[----:B------:R-:W-:Y:S01]  /*0480*/  MOV R52, UR4 ;  /* 0x0000000400347c02 */ /* 0x000fe20008000f00 */
[----:B------:R-:W-:Y:S06]  /*0490*/  BRA.U !UP3, `(.L_x_8) ;  /* 0x000000010b207547 */ /* 0x000fec000b800000 */
[----:B------:R-:W-:Y:S01]  /*04a0*/  UISETP.NE.U32.AND UP2, UPT, UR8, URZ, UPT ;  /* 0x000000ff0800728c */ /* 0x000fe2000bf45070 */
[----:B-----5:R-:W-:Y:S01]  /*04b0*/  FSETP.NEU.AND P0, PT, R26, RZ, PT ;  /* 0x000000ff1a00720b */ /* 0x020fe20003f0d000 */
[----:B------:R-:W-:Y:S02]  /*04c0*/  USEL UR4, URZ, 0xffffffff, UP1 ;  /* 0xffffffffff047887 */ /* 0x000fe40008800000 */
[----:B------:R-:W-:-:S10]  /*04d0*/  UISETP.NE.AND.EX UP2, UPT, UR9, URZ, UPT, UP2 ;  /* 0x000000ff0900728c */ /* 0x000fd4000bf45320 */
[----:B------:R-:W-:Y:S01]  /*04e0*/  VOTEU.ANY UP0, P0 ;  /* 0x0000000000ff7886 */ /* 0x000fe20000000100 */
[----:B------:R-:W-:-:S04]  /*04f0*/  @!UP2 USEL UR4, URZ, 0xffffffff, UP0 ;  /* 0xffffffffff04a887 */ /* 0x000fc80008000000 */
[----:B------:R-:W-:-:S04]  /*0500*/  ULOP3.LUT UR4, UR4, 0x1, URZ, 0xc0, !UPT ;  /* 0x0000000104047892 */ /* 0x000fc8000f8ec0ff */
[----:B------:R-:W-:-:S11]  /*0510*/  UISETP.NE.U32.AND UP4, UPT, UR4, 0x1, UPT ;  /* 0x000000010400788c */ /* 0x000fd6000bf85070 */
.L_x_8:
[----:B------:R-:W3:Y:S01]  /*0520*/  SHFL.IDX PT, R0, R47, RZ, 0x1f ;  /* 0x00001fff2f007589 */ /* 0x000ee200000e0000 */
[----:B------:R-:W-:-:S04]  /*0530*/  UISETP.NE.AND UP0, UPT, UR20, 0x2, UPT ;  /* 0x000000021400788c */ /* 0x000fc8000bf05270 */
[----:B------:R-:W-:Y:S02]  /*0540*/  UISETP.EQ.AND UP2, UPT, UR46, URZ, !UP0 ;  /* 0x000000ff2e00728c */ /* 0x000fe4000c742270 */
[----:B------:R-:W-:-:S04]  /*0550*/  USEL UR43, URZ, 0x1, UP0 ;  /* 0x00000001ff2b7887 */ /* 0x000fc80008000000 */
[----:B------:R-:W-:Y:S02]  /*0560*/  PLOP3.LUT P3, PT, P1, PT, UP2, 0x80, 0x8 ;  /* 0x000000000008781c */ /* 0x000fe40000f6f028 */
[----:B---3--:R-:W-:-:S13]  /*0570*/  ISETP.NE.AND P0, PT, R0, RZ, PT ;  /* 0x000000ff0000720c */ /* 0x008fda0003f05270 */
[----:B------:R-:W-:Y:S05]  /*0580*/  @P0 BRA `(.L_x_9) ;  /* 0x0000000000cc0947 */ /* 0x000fea0003800000 */
[----:B------:R-:W-:Y:S01]  /*0590*/  ELECT P0, URZ, PT ;  /* 0x0000000000ff782f */ /* 0x000fe20003800000 */
[----:B------:R-:W-:-:S12]  /*05a0*/  BSSY.RECONVERGENT B0, `(.L_x_9) ;  /* 0x0000031000007945 */ /* 0x000fd80003800200 */
[----:B------:R-:W-:Y:S05]  /*05b0*/  @!P0 BRA `(.L_x_10) ;  /* 0x0000000000bc8947 */ /* 0x000fea0003800000 */
[----:B------:R-:W3:Y:S01]  /*05c0*/  S2UR UR5, SR_CgaCtaId ;  /* 0x00000000000579c3 */ /* 0x000ee20000008800 */
[----:B------:R-:W-:Y:S01]  /*05d0*/  UMOV UR4, 0x400 ;  /* 0x0000040000047882 */ /* 0x000fe20000000000 */
[----:B------:R-:W-:Y:S01]  /*05e0*/  UMOV UR8, 0x1 ;  /* 0x0000000100087882 */ /* 0x000fe20000000000 */
[----:B------:R-:W-:Y:S01]  /*05f0*/  UMOV UR6, 0x4 ;  /* 0x0000000400067882 */ /* 0x000fe20000000000 */
[----:B------:R-:W-:-:S04]  /*0600*/  UIADD3 UR8, UPT, UPT, -UR8, 0x100000, URZ ;  /* 0x0010000008087890 */ /* 0x000fc8000fffe1ff */
[----:B------:R-:W-:Y:S02]  /*0610*/  USHF.L.U32 UR9, UR8, 0xb, URZ ;  /* 0x0000000b08097899 */ /* 0x000fe400080006ff */
[----:B------:R-:W-:Y:S02]  /*0620*/  USHF.L.U32 UR8, UR8, 0x1, URZ ;  /* 0x0000000108087899 */ /* 0x000fe400080006ff */
[----:B------:R-:W-:-:S04]  /*0630*/  UIADD3 UR6, UPT, UPT, -UR6, 0x100000, URZ ;  /* 0x0010000006067890 */ /* 0x000fc8000fffe1ff */
[----:B------:R-:W-:Y:S02]  /*0640*/  USHF.L.U32 UR7, UR6, 0xb, URZ ;  /* 0x0000000b06077899 */ /* 0x000fe400080006ff */
[----:B------:R-:W-:Y:S02]  /*0650*/  USHF.L.U32 UR6, UR6, 0x1, URZ ;  /* 0x0000000106067899 */ /* 0x000fe400080006ff */
[----:B---3--:R-:W-:Y:S01]  /*0660*/  ULEA UR4, UR5, UR4, 0x18 ;  /* 0x0000000405047291 */ /* 0x008fe2000f8ec0ff */
[----:B------:R-:W3:Y:S11]  /*0670*/  FENCE.VIEW.ASYNC.S ;  /* 0x00000000000073c6 */ /* 0x000ef60000000000 */
[----:B---3--:R3:W4:Y:S01]  /*0680*/  SYNCS.EXCH.64 URZ, [UR4], UR8 ;  /* 0x0000000804ff75b2 */ /* 0x0087220008000100 */
[----:B------:R3:W1:Y:S01]  /*0690*/  SYNCS.EXCH.64 URZ, [UR4+0x88], UR6 ;  /* 0x0000880604ff75b2 */ /* 0x0006620008000100 */
        /* <DEDUP_REMOVED lines=31> */
[----:B------:R3:W1:Y:S02]  /*0890*/  SYNCS.EXCH.64 URZ, [UR4+0x108], UR6 ;  /* 0x0001080604ff75b2 */ /* 0x0006640008000100 */
[----:B---34-:R-:W-:Y:S01]  /*08a0*/  NOP ;  /* 0x0000000000007918 */ /* 0x018fe20000000000 */
.L_x_10:
[----:B------:R-:W-:Y:S05]  /*08b0*/  BSYNC.RECONVERGENT B0 ;  /* 0x0000000000007941 */ /* 0x000fea0003800200 */
.L_x_9:
[----:B------:R-:W3:Y:S01]  /*08c0*/  SHFL.IDX PT, R0, R47, RZ, 0x1f ;  /* 0x00001fff2f007589 */ /* 0x000ee200000e0000 */
[----:B------:R-:W-:Y:S01]  /*08d0*/  NOP ;  /* 0x0000000000007918 */ /* 0x000fe20000000000 */
[----:B---3--:R-:W-:-:S13]  /*08e0*/  ISETP.NE.AND P0, PT, R0, 0x1, PT ;  /* 0x000000010000780c */ /* 0x008fda0003f05270 */
[----:B------:R-:W-:Y:S05]  /*08f0*/  @P0 BRA `(.L_x_11) ;  /* 0x0000000000500947 */ /* 0x000fea0003800000 */
        /* <DEDUP_REMOVED lines=9> */
[----:B------:R-:W-:Y:S01]  /*0990*/  USHF.L.U32 UR6, UR6, 0x1, URZ ;  /* 0x0000000106067899 */ /* 0x000fe200080006ff */
[----:B------:R-:W-:Y:S01]  /*09a0*/  ELECT P0, URZ, PT ;  /* 0x0000000000ff782f */ /* 0x000fe20003800000 */
[----:B---3--:R-:W-:Y:S01]  /*09b0*/  ULEA UR4, UR5, UR4, 0x18 ;  /* 0x0000000405047291 */ /* 0x008fe2000f8ec0ff */
[----:B------:R-:W3:Y:S11]  /*09c0*/  FENCE.VIEW.ASYNC.S ;  /* 0x00000000000073c6 */ /* 0x000ef60000000000 */
[----:B---3--:R3:W4:Y:S01]  /*09d0*/  SYNCS.EXCH.64 URZ, [UR4+0x110], UR8 ;  /* 0x0001100804ff75b2 */ /* 0x0087220008000100 */
[----:B------:R3:W1:Y:S01]  /*09e0*/  SYNCS.EXCH.64 URZ, [UR4+0x128], UR6 ;  /* 0x0001280604ff75b2 */ /* 0x0006620008000100 */
[----:B------:R3:W1:Y:S01]  /*09f0*/  SYNCS.EXCH.64 URZ, [UR4+0x118], UR8 ;  /* 0x0001180804ff75b2 */ /* 0x0006620008000100 */
[----:B------:R3:W1:Y:S01]  /*0a00*/  SYNCS.EXCH.64 URZ, [UR4+0x130], UR6 ;  /* 0x0001300604ff75b2 */ /* 0x0006620008000100 */
[----:B------:R3:W1:Y:S01]  /*0a10*/  SYNCS.EXCH.64 URZ, [UR4+0x120], UR8 ;  /* 0x0001200804ff75b2 */ /* 0x0006620008000100 */
[----:B------:R3:W1:Y:S01]  /*0a20*/  SYNCS.EXCH.64 URZ, [UR4+0x138], UR6 ;  /* 0x0001380604ff75b2 */ /* 0x0006620008000100 */
[----:B------:R-:W-:Y:S01]  /*0a30*/  NOP ;  /* 0x0000000000007918 */ /* 0x000fe20000000000 */
.L_x_11:
[----:B------:R-:W2:Y:S01]  /*0a40*/  SHFL.IDX PT, R0, R47, RZ, 0x1f ;  /* 0x00001fff2f007589 */ /* 0x000ea200000e0000 */
[----:B------:R-:W-:Y:S01]  /*0a50*/  NOP ;  /* 0x0000000000007918 */ /* 0x000fe20000000000 */
[----:B--2---:R-:W-:-:S13]  /*0a60*/  ISETP.NE.AND P0, PT, R0, 0x3, PT ;  /* 0x000000030000780c */ /* 0x004fda0003f05270 */
[----:B------:R-:W-:Y:S05]  /*0a70*/  @P0 BRA `(.L_x_12) ;  /* 0x0000000000300947 */ /* 0x000fea0003800000 */
[----:B---3--:R-:W2:Y:S01]  /*0a80*/  S2UR UR6, SR_CgaCtaId ;  /* 0x00000000000679c3 */ /* 0x008ea20000008800 */
[----:B------:R-:W-:Y:S01]  /*0a90*/  UMOV UR4, 0x400 ;  /* 0x0000040000047882 */ /* 0x000fe20000000000 */
[----:B------:R-:W-:Y:S01]  /*0aa0*/  UMOV UR5, 0x20 ;  /* 0x0000002000057882 */ /* 0x000fe20000000000 */
[----:B------:R-:W-:Y:S01]  /*0ab0*/  ELECT P0, URZ, PT ;  /* 0x0000000000ff782f */ /* 0x000fe20003800000 */
[----:B--2---:R-:W-:Y:S02]  /*0ac0*/  ULEA UR6, UR6, UR4, 0x18 ;  /* 0x0000000406067291 */ /* 0x004fe4000f8ec0ff */
[----:B------:R-:W-:-:S04]  /*0ad0*/  UIADD3 UR4, UPT, UPT, -UR5, 0x100000, URZ ;  /* 0x0010000005047890 */ /* 0x000fc8000fffe1ff */
[----:B------:R-:W-:Y:S02]  /*0ae0*/  USHF.L.U32 UR5, UR4, 0xb, URZ ;  /* 0x0000000b04057899 */ /* 0x000fe400080006ff */
[----:B------:R-:W-:Y:S01]  /*0af0*/  USHF.L.U32 UR4, UR4, 0x1, URZ ;  /* 0x0000000104047899 */ /* 0x000fe200080006ff */
[----:B------:R-:W2:Y:S11]  /*0b00*/  FENCE.VIEW.ASYNC.S ;  /* 0x00000000000073c6 */ /* 0x000eb60000000000 */
[----:B--2---:R2:W3:Y:S01]  /*0b10*/  SYNCS.EXCH.64 URZ, [UR6+0x140], UR4 ;  /* 0x0001400406ff75b2 */ /* 0x0044e20008000100 */
[----:B------:R2:W1:Y:S01]  /*0b20*/  SYNCS.EXCH.64 URZ, [UR6+0x148], UR4 ;  /* 0x0001480406ff75b2 */ /* 0x0004620008000100 */
[----:B------:R-:W-:Y:S01]  /*0b30*/  NOP ;  /* 0x0000000000007918 */ /* 0x000fe20000000000 */
.L_x_12:
[----:B------:R-:W4:Y:S01]  /*0b40*/  SHFL.IDX PT, R0, R47, RZ, 0x1f ;  /* 0x00001fff2f007589 */ /* 0x000f2200000e0000 */
[----:B------:R-:W-:Y:S01]  /*0b50*/  NOP ;  /* 0x0000000000007918 */ /* 0x000fe20000000000 */
[----:B----4-:R-:W-:-:S13]  /*0b60*/  ISETP.NE.AND P0, PT, R0, 0x4, PT ;  /* 0x000000040000780c */ /* 0x010fda0003f05270 */
[----:B------:R-:W-:Y:S05]  /*0b70*/  @P0 BRA `(.L_x_13) ;  /* 0x00000000004c0947 */ /* 0x000fea0003800000 */
[----:B--2---:R-:W2:Y:S01]  /*0b80*/  S2UR UR5, SR_CgaCtaId ;  /* 0x00000000000579c3 */ /* 0x004ea20000008800 */
[----:B---3--:R-:W-:Y:S01]  /*0b90*/  UMOV UR4, 0x720 ;  /* 0x0000072000047882 */ /* 0x008fe20000000000 */
[----:B------:R-:W-:Y:S01]  /*0ba0*/  UMOV UR6, 0x400 ;  /* 0x0000040000067882 */ /* 0x000fe20000000000 */
[----:B------:R-:W-:Y:S01]  /*0bb0*/  USEL UR4, UR4, 0x620, UP4 ;  /* 0x0000062004047887 */ /* 0x000fe2000a000000 */
[----:B------:R-:W-:Y:S01]  /*0bc0*/  UMOV UR8, 0x1 ;  /* 0x0000000100087882 */ /* 0x000fe20000000000 */
[----:B------:R-:W-:Y:S01]  /*0bd0*/  ELECT P0, URZ, PT ;  /* 0x0000000000ff782f */ /* 0x000fe20003800000 */
[----:B------:R-:W-:-:S04]  /*0be0*/  UIADD3 UR8, UPT, UPT, -UR8, 0x100000, URZ ;  /* 0x0010000008087890 */ /* 0x000fc8000fffe1ff */
[----:B------:R-:W-:Y:S02]  /*0bf0*/  USHF.L.U32 UR9, UR8, 0xb, URZ ;  /* 0x0000000b08097899 */ /* 0x000fe400080006ff */
[----:B------:R-:W-:Y:S02]  /*0c00*/  USHF.L.U32 UR8, UR8, 0x1, URZ ;  /* 0x0000000108087899 */ /* 0x000fe400080006ff */
[----:B--2---:R-:W-:Y:S02]  /*0c10*/  ULEA UR6, UR5, UR6, 0x18 ;  /* 0x0000000605067291 */ /* 0x004fe4000f8ec0ff */
[----:B------:R-:W-:-:S04]  /*0c20*/  UIADD3 UR4, UPT, UPT, -UR4, 0x100000, URZ ;  /* 0x0010000004047890 */ /* 0x000fc8000fffe1ff */
[----:B------:R-:W-:Y:S02]  /*0c30*/  USHF.L.U32 UR5, UR4, 0xb, URZ ;  /* 0x0000000b04057899 */ /* 0x000fe400080006ff */
[----:B------:R-:W-:Y:S01]  /*0c40*/  USHF.L.U32 UR4, UR4, 0x1, URZ ;  /* 0x0000000104047899 */ /* 0x000fe200080006ff */
[----:B------:R-:W2:Y:S03]  /*0c50*/  FENCE.VIEW.ASYNC.S ;  /* 0x00000000000073c6 */ /* 0x000ea60000000000 */
[----:B--2---:R4:W2:Y:S08]  /*0c60*/  SYNCS.EXCH.64 URZ, [UR6+0x150], UR8 ;  /* 0x0001500806ff75b2 */ /* 0x0048b00008000100 */
[----:B------:R4:W3:Y:S01]  /*0c70*/  SYNCS.EXCH.64 URZ, [UR6+0x160], UR4 ;  /* 0x0001600406ff75b2 */ /* 0x0008e20008000100 */
[----:B------:R4:W1:Y:S01]  /*0c80*/  SYNCS.EXCH.64 URZ, [UR6+0x158], UR8 ;  /* 0x0001580806ff75b2 */ /* 0x0008620008000100 */
[----:B------:R4:W1:Y:S02]  /*0c90*/  SYNCS.EXCH.64 URZ, [UR6+0x168], UR4 ;  /* 0x0001680406ff75b2 */ /* 0x0008640008000100 */
[----:B----4-:R-:W-:Y:S01]  /*0ca0*/  NOP ;  /* 0x0000000000007918 */ /* 0x010fe20000000000 */
.L_x_13:
[----:B------:R-:W4:Y:S01]  /*0cb0*/  SHFL.IDX PT, R0, R47, RZ, 0x1f ;  /* 0x00001fff2f007589 */ /* 0x000f2200000e0000 */
[----:B------:R-:W-:Y:S01]  /*0cc0*/  NOP ;  /* 0x0000000000007918 */ /* 0x000fe20000000000 */
[----:B----4-:R-:W-:-:S13]  /*0cd0*/  ISETP.NE.AND P0, PT, R0, 0x5, PT ;  /* 0x000000050000780c */ /* 0x010fda0003f05270 */
[----:B------:R-:W-:Y:S05]  /*0ce0*/  @P0 BRA `(.L_x_14) ;  /* 0x0000000000580947 */ /* 0x000fea0003800000 */
[----:B--2---:R-:W2:Y:S01]  /*0cf0*/  S2UR UR5, SR_CgaCtaId ;  /* 0x00000000000579c3 */ /* 0x004ea20000008800 */
[----:B---3--:R-:W-:Y:S01]  /*0d00*/  UMOV UR4, 0x400 ;  /* 0x0000040000047882 */ /* 0x008fe20000000000 */
        /* <DEDUP_REMOVED lines=9> */
[----:B--2---:R-:W-:Y:S01]  /*0da0*/  ULEA UR4, UR5, UR4, 0x18 ;  /* 0x0000000405047291 */ /* 0x004fe2000f8ec0ff */
[----:B------:R-:W2:Y:S11]  /*0db0*/  FENCE.VIEW.ASYNC.S ;  /* 0x00000000000073c6 */ /* 0x000eb60000000000 */
[----:B--2---:R4:W2:Y:S01]  /*0dc0*/  SYNCS.EXCH.64 URZ, [UR4+0x170], UR6 ;  /* 0x0001700604ff75b2 */ /* 0x0048a20008000100 */
[----:B------:R4:W3:Y:S01]  /*0dd0*/  SYNCS.EXCH.64 URZ, [UR4+0x190], UR8 ;  /* 0x0001900804ff75b2 */ /* 0x0008e20008000100 */
[----:B------:R4:W1:Y:S01]  /*0de0*/  SYNCS.EXCH.64 URZ, [UR4+0x178], UR6 ;  /* 0x0001780604ff75b2 */ /* 0x0008620008000100 */
[----:B------:R4:W1:Y:S01]  /*0df0*/  SYNCS.EXCH.64 URZ, [UR4+0x198], UR8 ;  /* 0x0001980804ff75b2 */ /* 0x0008620008000100 */
[----:B------:R4:W1:Y:S01]  /*0e00*/  SYNCS.EXCH.64 URZ, [UR4+0x180], UR6 ;  /* 0x0001800604ff75b2 */ /* 0x0008620008000100 */
[----:B------:R4:W1:Y:S01]  /*0e10*/  SYNCS.EXCH.64 URZ, [UR4+0x1a0], UR8 ;  /* 0x0001a00804ff75b2 */ /* 0x0008620008000100 */
[----:B------:R4:W1:Y:S01]  /*0e20*/  SYNCS.EXCH.64 URZ, [UR4+0x188], UR6 ;  /* 0x0001880604ff75b2 */ /* 0x0008620008000100 */
[----:B------:R4:W1:Y:S02]  /*0e30*/  SYNCS.EXCH.64 URZ, [UR4+0x1a8], UR8 ;  /* 0x0001a80804ff75b2 */ /* 0x0008640008000100 */
[----:B----4-:R-:W-:Y:S01]  /*0e40*/  NOP ;  /* 0x0000000000007918 */ /* 0x010fe20000000000 */
.L_x_14:
[----:B------:R-:W4:Y:S01]  /*0e50*/  SHFL.IDX PT, R0, R47, RZ, 0x1f ;  /* 0x00001fff2f007589 */ /* 0x000f2200000e0000 */
[----:B------:R-:W-:Y:S01]  /*0e60*/  ISETP.NE.OR P1, PT, RZ, UR20, !P1 ;  /* 0x00000014ff007c0c */ /* 0x000fe2000cf25670 */
[----:B------:R-:W-:Y:S01]  /*0e70*/  NOP ;  /* 0x0000000000007918 */ /* 0x000fe20000000000 */
[----:B----4-:R-:W-:-:S13]  /*0e80*/  ISETP.NE.AND P0, PT, R0, 0x3, PT ;  /* 0x000000030000780c */ /* 0x010fda0003f05270 */
[----:B------:R-:W-:Y:S05]  /*0e90*/  @P0 BRA `(.L_x_15) ;  /* 0x0000000000380947 */ /* 0x000fea0003800000 */
[----:B--2---:R-:W2:Y:S01]  /*0ea0*/  S2UR UR5, SR_CgaCtaId ;  /* 0x00000000000579c3 */ /* 0x004ea20000008800 */
[----:B---3--:R-:W-:Y:S01]  /*0eb0*/  UMOV UR4, 0x400 ;  /* 0x0000040000047882 */ /* 0x008fe20000000000 */
[----:B------:R-:W-:Y:S01]  /*0ec0*/  UMOV UR6, 0x20 ;  /* 0x0000002000067882 */ /* 0x000fe20000000000 */
[----:B------:R-:W-:Y:S01]  /*0ed0*/  ELECT P0, URZ, PT ;  /* 0x0000000000ff782f */ /* 0x000fe20003800000 */
[----:B------:R-:W-:-:S04]  /*0ee0*/  UIADD3 UR6, UPT, UPT, -UR6, 0x100000, URZ ;  /* 0x0010000006067890 */ /* 0x000fc8000fffe1ff */
[----:B------:R-:W-:Y:S02]  /*0ef0*/  USHF.L.U32 UR7, UR6, 0xb, URZ ;  /* 0x0000000b06077899 */ /* 0x000fe400080006ff */
[----:B------:R-:W-:Y:S02]  /*0f00*/  USHF.L.U32 UR6, UR6, 0x1, URZ ;  /* 0x0000000106067899 */ /* 0x000fe400080006ff */
[----:B--2---:R-:W-:Y:S01]  /*0f10*/  ULEA UR4, UR5, UR4, 0x18 ;  /* 0x0000000405047291 */ /* 0x004fe2000f8ec0ff */
[----:B------:R-:W2:Y:S11]  /*0f20*/  FENCE.VIEW.ASYNC.S ;  /* 0x00000000000073c6 */ /* 0x000eb60000000000 */
[----:B--2---:R4:W2:Y:S01]  /*0f30*/  SYNCS.EXCH.64 URZ, [UR4+0x1b0], UR6 ;  /* 0x0001b00604ff75b2 */ /* 0x0048a20008000100 */
[----:B------:R4:W3:Y:S01]  /*0f40*/  SYNCS.EXCH.64 URZ, [UR4+0x1c0], UR6 ;  /* 0x0001c00604ff75b2 */ /* 0x0008e20008000100 */
[----:B------:R4:W1:Y:S01]  /*0f50*/  SYNCS.EXCH.64 URZ, [UR4+0x1b8], UR6 ;  /* 0x0001b80604ff75b2 */ /* 0x0008620008000100 */
[----:B------:R4:W1:Y:S02]  /*0f60*/  SYNCS.EXCH.64 URZ, [UR4+0x1c8], UR6 ;  /* 0x0001c80604ff75b2 */ /* 0x0008640008000100 */
[----:B----4-:R-:W-:Y:S01]  /*0f70*/  NOP ;  /* 0x0000000000007918 */ /* 0x010fe20000000000 */
.L_x_15:
[----:B---3--:R-:W3:Y:S01]  /*0f80*/  S2UR UR7, SR_CgaCtaId ;  /* 0x00000000000779c3 */ /* 0x008ee20000008800 */
[----:B------:R-:W-:Y:S01]  /*0f90*/  VOTEU.ALL UP0, P1 ;  /* 0x0000000000ff7886 */ /* 0x000fe20000800000 */
[----:B--2---:R-:W-:Y:S01]  /*0fa0*/  UMOV UR4, 0x20 ;  /* 0x0000002000047882 */ /* 0x004fe20000000000 */
[----:B------:R-:W-:Y:S01]  /*0fb0*/  NOP ;  /* 0x0000000000007918 */ /* 0x000fe20000000000 */
[----:B------:R-:W-:Y:S01]  /*0fc0*/  LOP3.LUT R3, R58, 0x1f, RZ, 0xc0, !PT ;  /* 0x0000001f3a037812 */ /* 0x000fe200078ec0ff */
[----:B------:R-:W-:Y:S01]  /*0fd0*/  UISETP.NE.AND UP5, UPT, UR20, URZ, UPT ;  /* 0x000000ff1400728c */ /* 0x000fe2000bfa5270 */
[----:B------:R-:W-:Y:S01]  /*0fe0*/  @!UP0 UMOV UR6, 0x400 ;  /* 0x0000040000068882 */ /* 0x000fe20000000000 */
[----:B------:R-:W-:-:S04]  /*0ff0*/  @!UP0 UIADD3 UR4, UPT, UPT, -UR4, 0x100000, URZ ;  /* 0x0010000004048890 */ /* 0x000fc8000fffe1ff */
[----:B------:R-:W-:Y:S02]  /*1000*/  @!UP0 USHF.L.U32 UR5, UR4, 0xb, URZ ;  /* 0x0000000b04058899 */ /* 0x000fe400080006ff */
[----:B------:R-:W-:Y:S02]  /*1010*/  @!UP0 USHF.L.U32 UR4, UR4, 0x1, URZ ;  /* 0x0000000104048899 */ /* 0x000fe400080006ff */
[----:B---3--:R-:W-:Y:S01]  /*1020*/  @!UP0 ULEA UR6, UR7, UR6, 0x18 ;  /* 0x0000000607068291 */ /* 0x008fe2000f8ec0ff */
[----:B------:R-:W2:Y:S01]  /*1030*/  LDCU UR7, c[0x0][0x36c] ;  /* 0x00006d80ff0777ac */ /* 0x000ea20008000800 */
[----:B------:R-:W-:Y:S01]  /*1040*/  VOTEU.ALL UP0, P1 ;  /* 0x0000000000ff7886 */ /* 0x000fe20000800000 */
[----:B------:R-:W3:Y:S09]  /*1050*/  FENCE.VIEW.ASYNC.S ;  /* 0x00000000000073c6 */ /* 0x000ef20000000000 */
[----:B---3--:R3:W4:Y:S01]  /*1060*/  @!UP0 SYNCS.EXCH.64 URZ, [UR6+0x1d0], UR4 ;  /* 0x0001d00406ff85b2 */ /* 0x0087220008000100 */
[----:B--2---:R-:W-:-:S09]  /*1070*/  UISETP.EQ.U32.AND UP6, UPT, UR7, 0x1, UPT ;  /* 0x000000010700788c */ /* 0x004fd2000bfc2070 */
[----:B---3--:R-:W-:Y:S05]  /*1080*/  BRA.U !UP6, `(.L_x_16) ;  /* 0x000000010e087547 */ /* 0x008fea000b800000 */
[----:B-1--4-:R-:W-:Y:S01]  /*1090*/  UCGABAR_ARV ;  /* 0x00000000000079c7 */ /* 0x012fe20008000000 */
[----:B------:R-:W-:Y:S05]  /*10a0*/  BRA `(.L_x_17) ;  /* 0x0000000000047947 */ /* 0x000fea0003800000 */
.L_x_16:
[----:B-1--4-:R-:W-:Y:S01]  /*10b0*/  NOP ;  /* 0x0000000000007918 */ /* 0x012fe20000000000 */
.L_x_17:
[----:B------:R-:W1:Y:S01]  /*10c0*/  S2UR UR23, SR_CTAID.X ;  /* 0x00000000001779c3 */ /* 0x000e620000002500 */
[----:B------:R-:W-:-:S05]  /*10d0*/  CS2R.32 R51, SR_CgaSize ;  /* 0x0000000000337805 */ /* 0x000fca0000008a00 */
[----:B------:R-:W-:-:S05]  /*10e0*/  IMAD R51, R51, -0xa0, RZ ;  /* 0xffffff6033337824 */ /* 0x000fca00078e02ff */
[----:B------:R-:W-:-:S14]  /*10f0*/  R2UR UR5, R51 ;  /* 0x00000000330572ca */ /* 0x000fdc00000e0000 */
[----:B------:R-:W2:Y:S01]  /*1100*/  LDCU UR5, c[0x0][UR5+0x2b0] ;  /* 0x00005600050577ac */ /* 0x000ea20008000800 */
[----:B------:R-:W-:-:S05]  /*1110*/  CS2R.32 R51, SR_CgaSize ;  /* 0x0000000000337805 */ /* 0x000fca0000008a00 */
[----:B------:R-:W-:-:S05]  /*1120*/  IMAD R51, R51, -0xa0, RZ ;  /* 0xffffff6033337824 */ /* 0x000fca00078e02ff */
[----:B------:R-:W-:-:S14]  /*1130*/  R2UR UR4, R51 ;  /* 0x00000000330472ca */ /* 0x000fdc00000e0000 */
[----:B------:R-:W3:Y:S01]  /*1140*/  LDCU UR4, c[0x0][UR4+0x2b4] ;  /* 0x00005680040477ac */ /* 0x000ee20008000800 */
[----:B------:R-:W4:Y:S01]  /*1150*/  S2UR UR33, SR_CTAID.Y ;  /* 0x00000000002179c3 */ /* 0x000f220000002600 */
[----:B------:R-:W-:-:S05]  /*1160*/  CS2R.32 R51, SR_CgaSize ;  /* 0x0000000000337805 */ /* 0x000fca0000008a00 */
[----:B------:R-:W-:-:S05]  /*1170*/  IMAD R51, R51, -0xa0, RZ ;  /* 0xffffff6033337824 */ /* 0x000fca00078e02ff */
[----:B------:R-:W-:-:S14]  /*1180*/  R2UR UR7, R51 ;  /* 0x00000000330772ca */ /* 0x000fdc00000e0000 */
[----:B------:R-:W3:Y:S01]  /*1190*/  LDCU UR7, c[0x0][UR7+0x2a0] ;  /* 0x00005400070777ac */ /* 0x000ee20008000800 */
[----:B------:R-:W-:-:S05]  /*11a0*/  CS2R.32 R51, SR_CgaSize ;  /* 0x0000000000337805 */ /* 0x000fca0000008a00 */
[----:B------:R-:W-:-:S05]  /*11b0*/  IMAD R51, R51, -0xa0, RZ ;  /* 0xffffff6033337824 */ /* 0x000fca00078e02ff */
[----:B------:R-:W-:-:S14]  /*11c0*/  R2UR UR8, R51 ;  /* 0x00000000330872ca */ /* 0x000fdc00000e0000 */
[----:B------:R-:W3:Y:S01]  /*11d0*/  LDCU UR8, c[0x0][UR8+0x2a4] ;  /* 0x00005480080877ac */ /* 0x000ee20008000800 */
[----:B------:R-:W3:Y:S01]  /*11e0*/  S2UR UR9, SR_CgaCtaId ;  /* 0x00000000000979c3 */ /* 0x000ee20000008800 */
[----:B------:R-:W-:Y:S01]  /*11f0*/  UISETP.GT.U32.AND UP0, UPT, UR46, 0xffff, UPT ;  /* 0x0000ffff2e00788c */ /* 0x000fe2000bf04070 */
[----:B------:R-:W3:Y:S01]  /*1200*/  LDCU UR21, c[0x0][0xb24] ;  /* 0x00016480ff1577ac */ /* 0x000ee20008000800 */
[----:B------:R-:W3:Y:S01]  /*1210*/  LDCU UR42, c[0x0][0xb24] ;  /* 0x00016480ff2a77ac */ /* 0x000ee20008000800 */
[----:B-1----:R-:W-:Y:S01]  /*1220*/  I2FP.F32.U32 R2, UR23 ;  /* 0x0000001700027c45 */ /* 0x002fe20008201000 */
[----:B------:R-:W1:Y:S04]  /*1230*/  LDCU UR26, c[0x0][0xb30] ;  /* 0x00016600ff1a77ac */ /* 0x000e680008000800 */
[----:B--2---:R-:W-:Y:S01]  /*1240*/  FMUL R2, R2, UR5 ;  /* 0x0000000502027c20 */ /* 0x004fe20008400000 */
[----:B------:R-:W-:Y:S01]  /*1250*/  USEL UR5, UR46, 0xffff, !UP0 ;  /* 0x0000ffff2e057887 */ /* 0x000fe2000c000000 */
[----:B----4-:R-:W-:-:S04]  /*1260*/  I2FP.F32.U32 R0, UR33 ;  /* 0x0000002100007c45 */ /* 0x010fc80008201000 */
[----:B------:R-:W2:Y:S01]  /*1270*/  F2I.U32.TRUNC.NTZ R2, R2 ;  /* 0x0000000200027305 */ /* 0x000ea2000020f000 */
[----:B------:R-:W-:Y:S01]  /*1280*/  ULOP3.LUT UR24, UR5, 0xffff, URZ, 0xc0, !UPT ;  /* 0x0000ffff05187892 */ /* 0x000fe2000f8ec0ff */
[----:B---3--:R-:W-:Y:S01]  /*1290*/  FMUL R0, R0, UR4 ;  /* 0x0000000400007c20 */ /* 0x008fe20008400000 */
[----:B------:R-:W-:-:S05]  /*12a0*/  USHF.L.U32 UR28, UR9, 0x8, URZ ;  /* 0x00000008091c7899 */ /* 0x000fca00080006ff */
[----:B------:R-:W3:Y:S01]  /*12b0*/  F2I.U32.TRUNC.NTZ R0, R0 ;  /* 0x0000000000007305 */ /* 0x000ee2000020f000 */
[----:B--2---:R-:W-:Y:S02]  /*12c0*/  R2UR UR4, R2 ;  /* 0x00000000020472ca */ /* 0x004fe400000e0000 */
[----:B------:R-:W-:Y:S02]  /*12d0*/  PRMT R2, RZ, 0x7610, R2 ;  /* 0x00007610ff027816 */ /* 0x000fe40000000002 */
[----:B---3--:R-:W-:Y:S02]  /*12e0*/  R2UR UR6, R0 ;  /* 0x00000000000672ca */ /* 0x008fe400000e0000 */
[----:B------:R-:W-:-:S07]  /*12f0*/  PRMT R0, RZ, 0x7610, R0 ;  /* 0x00007610ff007816 */ /* 0x000fce0000000000 */
[----:B------:R-:W-:-:S04]  /*1300*/  UIADD3 UR5, UPT, UPT, -UR4, URZ, URZ ;  /* 0x000000ff04057290 */ /* 0x000fc8000fffe1ff */
[----:B------:R-:W-:Y:S02]  /*1310*/  UIMAD UR5, UR7, UR5, UR23 ;  /* 0x00000005070572a4 */ /* 0x000fe4000f8e0217 */
[----:B------:R-:W-:-:S04]  /*1320*/  UIADD3 UR4, UPT, UPT, -UR6, URZ, URZ ;  /* 0x000000ff06047290 */ /* 0x000fc8000fffe1ff */
[----:B------:R-:W-:Y:S01]  /*1330*/  IMAD.U32 R51, RZ, RZ, UR5 ;  /* 0x00000005ff337e24 */ /* 0x000fe2000f8e00ff */
[----:B------:R-:W-:-:S06]  /*1340*/  UIMAD UR4, UR8, UR4, UR33 ;  /* 0x00000004080472a4 */ /* 0x000fcc000f8e0221 */
[----:B------:R-:W-:Y:S01]  /*1350*/  IMAD.U32 R50, RZ, RZ, UR4 ;  /* 0x00000004ff327e24 */ /* 0x000fe2000f8e00ff */
[----:B-1----:R-:W-:Y:S06]  /*1360*/  BRA.U UP5, `(.L_x_18) ;  /* 0x00000001056c7547 */ /* 0x002fec000b800000 */
[----:B------:R-:W-:Y:S02]  /*1370*/  R2UR UR4, R50 ;  /* 0x00000000320472ca */ /* 0x000fe400000e0000 */
[----:B------:R-:W-:-:S11]  /*1380*/  R2UR UR10, R51 ;  /* 0x00000000330a72ca */ /* 0x000fd600000e0000 */
[----:B------:R-:W-:Y:S02]  /*1390*/  UISETP.NE.AND UP0, UPT, UR4, URZ, UPT ;  /* 0x000000ff0400728c */ /* 0x000fe4000bf05270 */
[----:B------:R-:W-:Y:S02]  /*13a0*/  ULOP3.LUT UR4, UR10, 0x2, URZ, 0x3c, !UPT ;  /* 0x000000020a047892 */ /* 0x000fe4000f8e3cff */
[----:B------:R-:W-:Y:S02]  /*13b0*/  UISETP.GT.U32.AND UP2, UPT, UR10, 0x1, UP0 ;  /* 0x000000010a00788c */ /* 0x000fe40008744070 */
[----:B------:R-:W-:Y:S02]  /*13c0*/  ULOP3.LUT UR5, UR10, 0x4, URZ, 0x3c, !UPT ;  /* 0x000000040a057892 */ /* 0x000fe4000f8e3cff */
[----:B------:R-:W-:Y:S02]  /*13d0*/  USEL UR8, URZ, 0x1, UP2 ;  /* 0x00000001ff087887 */ /* 0x000fe40009000000 */
[----:B------:R-:W-:-:S02]  /*13e0*/  USEL UR7, URZ, 0x2, UP2 ;  /* 0x00000002ff077887 */ /* 0x000fc40009000000 */
[----:B------:R-:W-:Y:S02]  /*13f0*/  UISETP.GT.U32.AND UP2, UPT, UR4, 0x1, UP0 ;  /* 0x000000010400788c */ /* 0x000fe40008744070 */
[----:B------:R-:W-:Y:S02]  /*1400*/  ULOP3.LUT UR4, UR10, 0x6, URZ, 0x3c, !UPT ;  /* 0x000000060a047892 */ /* 0x000fe4000f8e3cff */
[----:B------:R-:W-:Y:S02]  /*1410*/  USEL UR6, URZ, 0x4, UP2 ;  /* 0x00000004ff067887 */ /* 0x000fe40009000000 */
[----:B------:R-:W-:Y:S02]  /*1420*/  USEL UR9, URZ, 0x8, UP2 ;  /* 0x00000008ff097887 */ /* 0x000fe40009000000 */
[----:B------:R-:W-:Y:S02]  /*1430*/  UISETP.GT.U32.AND UP2, UPT, UR5, 0x1, UP0 ;  /* 0x000000010500788c */ /* 0x000fe40008744070 */
[----:B------:R-:W-:-:S02]  /*1440*/  UISETP.GT.U32.AND UP0, UPT, UR4, 0x1, UP0 ;  /* 0x000000010400788c */ /* 0x000fc40008704070 */
[----:B------:R-:W-:Y:S02]  /*1450*/  USEL UR4, URZ, 0x10, UP2 ;  /* 0x00000010ff047887 */ /* 0x000fe40009000000 */
[----:B------:R-:W-:Y:S02]  /*1460*/  UIADD3 UR5, UPT, UPT, UR6, UR7, UR8 ;  /* 0x0000000706057290 */ /* 0x000fe4000fffe008 */
[----:B------:R-:W-:Y:S02]  /*1470*/  USEL UR7, URZ, 0x40, UP0 ;  /* 0x00000040ff077887 */ /* 0x000fe40008000000 */
[----:B------:R-:W-:Y:S02]  /*1480*/  USEL UR8, URZ, 0x20, UP2 ;  /* 0x00000020ff087887 */ /* 0x000fe40009000000 */
[----:B------:R-:W-:Y:S02]  /*1490*/  UIADD3 UR5, UPT, UPT, UR4, UR5, UR9 ;  /* 0x0000000504057290 */ /* 0x000fe4000fffe009 */
[----:B------:R-:W-:-:S02]  /*14a0*/  ULOP3.LUT UR4, UR10, 0xfffffffe, URZ, 0xc0, !UPT ;  /* 0xfffffffe0a047892 */ /* 0x000fc4000f8ec0ff */
[----:B------:R-:W-:Y:S02]  /*14b0*/  USEL UR6, URZ, 0x80, UP0 ;  /* 0x00000080ff067887 */ /* 0x000fe40008000000 */
[----:B------:R-:W-:-:S03]  /*14c0*/  UIADD3 UR5, UPT, UPT, UR7, UR5, UR8 ;  /* 0x0000000507057290 */ /* 0x000fc6000fffe008 */
[----:B------:R-:W-:Y:S01]  /*14d0*/  UMOV UR7, 0x3 ;  /* 0x0000000300077882 */ /* 0x000fe20000000000 */
[----:B------:R-:W-:Y:S02]  /*14e0*/  UIADD3 UR5, UPT, UPT, UR5, UR6, URZ ;  /* 0x0000000605057290 */ /* 0x000fe4000fffe0ff */
[----:B------:R-:W-:-:S04]  /*14f0*/  USHF.L.U32 UR4, UR7, UR4, URZ ;  /* 0x0000000407047299 */ /* 0x000fc800080006ff */
[----:B------:R-:W-:Y:S02]  /*1500*/  IMAD.U32 R2, RZ, RZ, UR5 ;  /* 0x00000005ff027e24 */ /* 0x000fe4000f8e00ff */
[----:B------:R-:W-:-:S07]  /*1510*/  IMAD.U32 R0, RZ, RZ, UR4 ;  /* 0x00000004ff007e24 */ /* 0x000fce000f8e00ff */
.L_x_18:
[----:B------:R-:W1:Y:S01]  /*1520*/  S2UR UR36, SR_CTAID.Z ;  /* 0x00000000002479c3 */ /* 0x000e620000002700 */
[----:B------:R-:W-:Y:S01]  /*1530*/  UISETP.GE.AND UP0, UPT, UR21, 0x1, UPT ;  /* 0x000000011500788c */ /* 0x000fe2000bf06270 */
[----:B------:R-:W-:Y:S01]  /*1540*/  UMOV UR27, 0x55 ;  /* 0x00000055001b7882 */ /* 0x000fe20000000000 */
[----:B------:R-:W-:-:S07]  /*1550*/  UMOV UR32, UR23 ;  /* 0x0000001700207c82 */ /* 0x000fce0008000000 */
[----:B------:R-:W-:Y:S05]  /*1560*/  BRA.U !UP0, `(.L_x_19) ;  /* 0x0000000108d47547 */ /* 0x000fea000b800000 */
[----:B------:R-:W2:Y:S01]  /*1570*/  LDCU.128 UR16, c[0x0][0xb10] ;  /* 0x00016200ff1077ac */ /* 0x000ea20008000c00 */
[----:B------:R-:W3:Y:S01]  /*1580*/  LDCU UR13, c[0x0][0x370] ;  /* 0x00006e00ff0d77ac */ /* 0x000ee20008000800 */
[----:B------:R-:W4:Y:S01]  /*1590*/  LDCU UR8, c[0x0][0x374] ;  /* 0x00006e80ff0877ac */ /* 0x000f220008000800 */
[----:B------:R-:W1:Y:S01]  /*15a0*/  LDCU UR22, c[0x0][0xb0c] ;  /* 0x00016180ff1677ac */ /* 0x000e620008000800 */
[----:B------:R-:W1:Y:S01]  /*15b0*/  LDCU UR25, c[0x0][0xb20] ;  /* 0x00016400ff1977ac */ /* 0x000e620008000800 */
[----:B--2---:R-:W-:Y:S01]  /*15c0*/  UIMAD.WIDE.U32 UR4, UR23, UR16, URZ ;  /* 0x00000010170472a5 */ /* 0x004fe2000f8e00ff */
[----:B------:R-:W2:Y:S01]  /*15d0*/  LDCU.64 UR14, c[0x0][0xb28] ;  /* 0x00016500ff0e77ac */ /* 0x000ea20008000a00 */
[----:B------:R-:W-:-:S05]  /*15e0*/  UISETP.NE.AND UP3, UPT, UR18, 0x1, UPT ;  /* 0x000000011200788c */ /* 0x000fca000bf65270 */
[----:B------:R-:W-:Y:S01]  /*15f0*/  UMOV UR4, UR5 ;  /* 0x0000000500047c82 */ /* 0x000fe20008000000 */
[----:B---3--:R-:W-:Y:S02]  /*1600*/  UIMAD.WIDE.U32 UR6, UR13, UR16, URZ ;  /* 0x000000100d0672a5 */ /* 0x008fe4000f8e00ff */
[----:B------:R-:W-:Y:S02]  /*1610*/  USHF.R.U32.HI UR9, URZ, UR17, UR4 ;  /* 0x00000011ff097299 */ /* 0x000fe40008011604 */
[----:B----4-:R-:W-:Y:S02]  /*1620*/  UIMAD.WIDE.U32 UR4, UR8, UR19, URZ ;  /* 0x00000013080472a5 */ /* 0x010fe4000f8e00ff */
[----:B-1----:R-:W-:Y:S01]  /*1630*/  UISETP.NE.AND UP0, UPT, UR22, 0x1, UPT ;  /* 0x000000011600788c */ /* 0x002fe2000bf05270 */
[----:B------:R-:W-:Y:S01]  /*1640*/  UMOV UR6, UR7 ;  /* 0x0000000700067c82 */ /* 0x000fe20008000000 */
[----:B------:R-:W-:-:S03]  /*1650*/  UISETP.NE.AND UP2, UPT, UR21, 0x1, UPT ;  /* 0x000000011500788c */ /* 0x000fc6000bf45270 */
[----:B------:R-:W-:Y:S01]  /*1660*/  UMOV UR4, UR5 ;  /* 0x0000000500047c82 */ /* 0x000fe20008000000 */
[----:B------:R-:W-:Y:S02]  /*1670*/  USEL UR12, UR23, UR9, !UP0 ;  /* 0x00000009170c7287 */ /* 0x000fe4000c000000 */
[----:B------:R-:W-:Y:S02]  /*1680*/  @UP3 USHF.R.U32.HI UR8, URZ, UR25, UR4 ;  /* 0x00000019ff083299 */ /* 0x000fe40008011604 */
[----:B------:R-:W-:Y:S02]  /*1690*/  UIADD3 UR32, UPT, UPT, -UR12, URZ, URZ ;  /* 0x000000ff0c207290 */ /* 0x000fe4000fffe1ff */
[----:B------:R-:W-:Y:S02]  /*16a0*/  @UP0 USHF.R.U32.HI UR13, URZ, UR17, UR6 ;  /* 0x00000011ff0d0299 */ /* 0x000fe40008011606 */
[----:B------:R-:W-:Y:S02]  /*16b0*/  UIMAD.WIDE.U32 UR6, UR33, UR19, URZ ;  /* 0x00000013210672a5 */ /* 0x000fe4000f8e00ff */
[----:B--2---:R-:W-:-:S02]  /*16c0*/  UIMAD.WIDE.U32 UR4, UR8, UR14, URZ ;  /* 0x0000000e080472a5 */ /* 0x004fc4000f8e00ff */
[----:B------:R-:W-:Y:S02]  /*16d0*/  UIMAD.WIDE.U32 UR10, UR13, UR14, URZ ;  /* 0x0000000e0d0a72a5 */ /* 0x000fe4000f8e00ff */
[----:B------:R-:W-:Y:S01]  /*16e0*/  UIMAD UR32, UR22, UR32, UR23 ;  /* 0x00000020162072a4 */ /* 0x000fe2000f8e0217 */
[----:B------:R-:W-:Y:S02]  /*16f0*/  UMOV UR6, UR7 ;  /* 0x0000000700067c82 */ /* 0x000fe40008000000 */
[----:B------:R-:W-:Y:S01]  /*1700*/  UMOV UR4, UR5 ;  /* 0x0000000500047c82 */ /* 0x000fe20008000000 */
[----:B------:R-:W-:Y:S02]  /*1710*/  USHF.R.U32.HI UR6, URZ, UR25, UR6 ;  /* 0x00000019ff067299 */ /* 0x000fe40008011606 */
[----:B------:R-:W-:Y:S01]  /*1720*/  @UP2 USHF.R.U32.HI UR8, URZ, UR15, UR4 ;  /* 0x0000000fff082299 */ /* 0x000fe20008011604 */
[----:B------:R-:W-:Y:S01]  /*1730*/  UMOV UR5, UR11 ;  /* 0x0000000b00057c82 */ /* 0x000fe20008000000 */
[----:B------:R-:W-:-:S02]  /*1740*/  USEL UR4, UR33, UR6, !UP3 ;  /* 0x0000000621047287 */ /* 0x000fc4000d800000 */
[----:B------:R-:W-:Y:S02]  /*1750*/  @UP2 USHF.R.U32.HI UR13, URZ, UR15, UR5 ;  /* 0x0000000fff0d2299 */ /* 0x000fe40008011605 */
[----:B------:R-:W-:Y:S02]  /*1760*/  UIMAD UR5, UR8, UR21, URZ ;  /* 0x00000015080572a4 */ /* 0x000fe4000f8e02ff */
[----:B------:R-:W-:Y:S02]  /*1770*/  UIMAD UR8, UR13, UR21, URZ ;  /* 0x000000150d0872a4 */ /* 0x000fe4000f8e02ff */
[----:B------:R-:W-:Y:S02]  /*1780*/  UISETP.GE.AND UP0, UPT, UR4, UR5, UPT ;  /* 0x000000050400728c */ /* 0x000fe4000bf06270 */
[----:B------:R-:W-:Y:S02]  /*1790*/  UIMAD.WIDE.U32 UR6, UR4, UR14, URZ ;  /* 0x0000000e040672a5 */ /* 0x000fe4000f8e00ff */
[----:B------:R-:W-:-:S02]  /*17a0*/  UISETP.GE.OR UP0, UPT, UR12, UR8, UP0 ;  /* 0x000000080c00728c */ /* 0x000fc40008706670 */
[----:B------:R-:W-:-:S03]  /*17b0*/  UIMAD.WIDE.U32 UR8, UR12, UR14, URZ ;  /* 0x0000000e0c0872a5 */ /* 0x000fc6000f8e00ff */
[----:B------:R-:W-:Y:S01]  /*17c0*/  UMOV UR6, UR7 ;  /* 0x0000000700067c82 */ /* 0x000fe20008000000 */
[----:B------:R-:W-:Y:S02]  /*17d0*/  UIADD3 UR7, UPT, UPT, -UR4, URZ, URZ ;  /* 0x000000ff04077290 */ /* 0x000fe4000fffe1ff */
[----:B------:R-:W-:Y:S02]  /*17e0*/  USHF.R.U32.HI UR6, URZ, UR15, UR6 ;  /* 0x0000000fff067299 */ /* 0x000fe40008011606 */
[----:B------:R-:W-:Y:S02]  /*17f0*/  UIMAD UR33, UR18, UR7, UR33 ;  /* 0x00000007122172a4 */ /* 0x000fe4000f8e0221 */
[----:B------:R-:W-:Y:S01]  /*1800*/  USEL UR6, UR4, UR6, !UP2 ;  /* 0x0000000604067287 */ /* 0x000fe2000d000000 */
[----:B------:R-:W-:Y:S02]  /*1810*/  @!UP0 UMOV UR5, UR9 ;  /* 0x0000000900058c82 */ /* 0x000fe40008000000 */
[----:B------:R-:W-:-:S02]  /*1820*/  @!UP0 USHF.R.U32.HI UR5, URZ, UR15, UR5 ;  /* 0x0000000fff058299 */ /* 0x000fc40008011605 */
[----:B------:R-:W-:Y:S02]  /*1830*/  UIADD3 UR7, UPT, UPT, -UR6, URZ, URZ ;  /* 0x000000ff06077290 */ /* 0x000fe4000fffe1ff */
[----:B------:R-:W-:Y:S02]  /*1840*/  @!UP0 USEL UR5, UR12, UR5, !UP2 ;  /* 0x000000050c058287 */ /* 0x000fe4000d000000 */
[----:B------:R-:W-:Y:S02]  /*1850*/  UIMAD UR7, UR21, UR7, UR4 ;  /* 0x00000007150772a4 */ /* 0x000fe4000f8e0204 */
[----:B------:R-:W-:Y:S02]  /*1860*/  @!UP0 UIADD3 UR6, UPT, UPT, UR6, -UR5, URZ ;  /* 0x8000000506068290 */ /* 0x000fe4000fffe0ff */
[----:B------:R-:W-:Y:S02]  /*1870*/  @!UP0 UIMAD UR7, UR7, UR13, UR5 ;  /* 0x0000000d070782a4 */ /* 0x000fe4000f8e0205 */
[----:B------:R-:W-:-:S04]  /*1880*/  @!UP0 UIMAD UR4, UR6, UR21, UR12 ;  /* 0x00000015060482a4 */ /* 0x000fc8000f8e020c */
[----:B------:R-:W-:Y:S01]  /*1890*/  UIMAD UR33, UR4, UR18, UR33 ;  /* 0x00000012042172a4 */ /* 0x000fe2000f8e0221 */
[----:B------:R-:W-:Y:S02]  /*18a0*/  @!UP0 UMOV UR12, UR7 ;  /* 0x00000007000c8c82 */ /* 0x000fe40008000000 */
[----:B------:R-:W-:-:S12]  /*18b0*/  UIMAD UR32, UR12, UR22, UR32 ;  /* 0x000000160c2072a4 */ /* 0x000fd8000f8e0220 */
.L_x_19:
[----:B------:R-:W-:Y:S02]  /*18c0*/  UISETP.NE.AND UP2, UPT, UR26, 0x1, UPT ;  /* 0x000000011a00788c */ /* 0x000fe4000bf45270 */
[----:B------:R-:W-:Y:S02]  /*18d0*/  UISETP.NE.AND UP0, UPT, UR20, 0x2, UPT ;  /* 0x000000021400788c */ /* 0x000fe4000bf05270 */
[----:B------:R-:W-:Y:S02]  /*18e0*/  ULOP3.LUT UR28, UR28, 0x600, URZ, 0xc0, !UPT ;  /* 0x000006001c1c7892 */ /* 0x000fe4000f8ec0ff */
[----:B------:R-:W-:-:S03]  /*18f0*/  USHF.L.U32 UR24, UR27, UR24, URZ ;  /* 0x000000181b187299 */ /* 0x000fc600080006ff */
[----:B------:R-:W-:Y:S09]  /*1900*/  BRA.U UP2, `(.L_x_20) ;  /* 0x0000000102407547 */ /* 0x000ff2000b800000 */
[----:B------:R-:W2:Y:S01]  /*1910*/  LDCU.128 UR8, c[0x0][0xb10] ;  /* 0x00016200ff0877ac */ /* 0x000ea20008000c00 */
[----:B------:R-:W3:Y:S01]  /*1920*/  LDCU UR12, c[0x0][0xb0c] ;  /* 0x00016180ff0c77ac */ /* 0x000ee20008000800 */
[----:B------:R-:W4:Y:S01]  /*1930*/  LDCU UR13, c[0x0][0xb20] ;  /* 0x00016400ff0d77ac */ /* 0x000f220008000800 */
[----:B--2---:R-:W-:Y:S02]  /*1940*/  UIMAD.WIDE.U32 UR4, UR32, UR8, URZ ;  /* 0x00000008200472a5 */ /* 0x004fe4000f8e00ff */
[----:B------:R-:W-:Y:S02]  /*1950*/  UIMAD.WIDE.U32 UR6, UR33, UR11, URZ ;  /* 0x0000000b210672a5 */ /* 0x000fe4000f8e00ff */
[----:B---3--:R-:W-:Y:S02]  /*1960*/  UISETP.NE.AND UP2, UPT, UR12, 0x1, UPT ;  /* 0x000000010c00788c */ /* 0x008fe4000bf45270 */
[----:B------:R-:W-:-:S03]  /*1970*/  USHF.R.U32.HI UR5, URZ, UR9, UR5 ;  /* 0x00000009ff057299 */ /* 0x000fc60008011605 */
[----:B------:R-:W-:Y:S01]  /*1980*/  UMOV UR4, UR7 ;  /* 0x0000000700047c82 */ /* 0x000fe20008000000 */
[----:B------:R-:W-:Y:S02]  /*1990*/  USEL UR5, UR32, UR5, !UP2 ;  /* 0x0000000520057287 */ /* 0x000fe4000d000000 */
[----:B------:R-:W-:Y:S02]  /*19a0*/  UISETP.NE.AND UP2, UPT, UR10, 0x1, UPT ;  /* 0x000000010a00788c */ /* 0x000fe4000bf45270 */
[----:B----4-:R-:W-:-:S04]  /*19b0*/  USHF.R.U32.HI UR4, URZ, UR13, UR4 ;  /* 0x0000000dff047299 */ /* 0x010fc80008011604 */
[----:B------:R-:W-:-:S04]  /*19c0*/  USEL UR4, UR33, UR4, !UP2 ;  /* 0x0000000421047287 */ /* 0x000fc8000d000000 */
[----:B------:R-:W-:Y:S02]  /*19d0*/  UIADD3 UR6, UPT, UPT, -UR4, UR5, URZ ;  /* 0x0000000504067290 */ /* 0x000fe4000fffe1ff */
[----:B------:R-:W-:Y:S02]  /*19e0*/  UIADD3 UR4, UPT, UPT, UR4, -UR5, URZ ;  /* 0x8000000504047290 */ /* 0x000fe4000fffe0ff */
[----:B------:R-:W-:Y:S02]  /*19f0*/  UIMAD UR33, UR6, UR10, UR33 ;  /* 0x0000000a062172a4 */ /* 0x000fe4000f8e0221 */
[----:B------:R-:W-:-:S12]  /*1a00*/  UIMAD UR32, UR4, UR12, UR32 ;  /* 0x0000000c042072a4 */ /* 0x000fd8000f8e0220 */
.L_x_20:
[----:B------:R-:W-:Y:S05]  /*1a10*/  BRA.U !UP6, `(.L_x_21) ;  /* 0x000000010e0c7547 */ /* 0x000fea000b800000 */
[----:B------:R-:W-:Y:S01]  /*1a20*/  UCGABAR_WAIT ;  /* 0x0000000000007dc7 */ /* 0x000fe20008000000 */
[----:B------:R-:W-:Y:S01]  /*1a30*/  CCTL.IVALL ;  /* 0x00000000ff00798f */ /* 0x000fe20002000000 */
[----:B------:R-:W-:Y:S05]  /*1a40*/  BRA `(.L_x_22) ;  /* 0x0000000000047947 */ /* 0x000fea0003800000 */
.L_x_21:
[----:B------:R-:W-:Y:S06]  /*1a50*/  BAR.SYNC.DEFER_BLOCKING 0x0 ;  /* 0x0000000000007b1d */ /* 0x000fec0000010000 */
.L_x_22:
[----:B------:R-:W-:Y:S05]  /*1a60*/  BRA.U UP0, `(.L_x_23) ;  /* 0x0000001900c07547 */ /* 0x000fea000b800000 */
[----:B------:R-:W2:Y:S01]  /*1a70*/  LDCU UR6, c[0x0][0x38c] ;  /* 0x00007180ff0677ac */ /* 0x000ea20008000800 */
[----:B------:R-:W3:Y:S01]  /*1a80*/  S2UR UR8, SR_CgaCtaId ;  /* 0x00000000000879c3 */ /* 0x000ee20000008800 */
[----:B------:R-:W-:Y:S01]  /*1a90*/  PLOP3.LUT P1, PT, PT, PT, UP4, 0x80, 0x8 ;  /* 0x000000000008781c */ /* 0x000fe20003f2f048 */
[----:B------:R-:W-:Y:S01]  /*1aa0*/  IMAD.MOV.U32 R12, RZ, RZ, 0x1 ;  /* 0x00000001ff0c7424 */ /* 0x000fe200078e00ff */
[----:B------:R-:W-:Y:S01]  /*1ab0*/  UMOV UR13, 0x400 ;  /* 0x00000400000d7882 */ /* 0x000fe20000000000 */
[----:B------:R-:W-:Y:S01]  /*1ac0*/  USHF.L.U32 UR7, UR23, 0x5, URZ ;  /* 0x0000000517077899 */ /* 0x000fe200080006ff */
[----:B------:R-:W-:Y:S01]  /*1ad0*/  ISETP.NE.AND P2, PT, R3, RZ, P3 ;  /* 0x000000ff0300720c */ /* 0x000fe20001f45270 */
[----:B------:R-:W-:Y:S01]  /*1ae0*/  UISETP.NE.AND UP1, UPT, UR20, URZ, UPT ;  /* 0x000000ff1400728c */ /* 0x000fe2000bf25270 */
[----:B------:R-:W-:Y:S02]  /*1af0*/  PLOP3.LUT P1, PT, P1, PT, PT, 0x8, 0x80 ;  /* 0x000000000080781c */ /* 0x000fe40000f2e170 */
[----:B------:R-:W-:Y:S01]  /*1b00*/  CS2R R10, SRZ ;  /* 0x00000000000a7805 */ /* 0x000fe2000001ff00 */
[----:B------:R-:W-:Y:S01]  /*1b10*/  IMAD.MOV.U32 R9, RZ, RZ, RZ ;  /* 0x000000ffff097224 */ /* 0x000fe200078e00ff */
[----:B------:R-:W4:Y:S01]  /*1b20*/  LDCU UR39, c[0x0][0x370] ;  /* 0x00006e00ff2777ac */ /* 0x000f220008000800 */
[----:B------:R-:W-:Y:S01]  /*1b30*/  IMAD.MOV.U32 R8, RZ, RZ, 0x1 ;  /* 0x00000001ff087424 */ /* 0x000fe200078e00ff */
[----:B------:R-:W-:Y:S01]  /*1b40*/  USEL UR21, UR43, 0x2, UP1 ;  /* 0x000000022b157887 */ /* 0x000fe20008800000 */
[----:B------:R-:W1:Y:S01]  /*1b50*/  LDCU.64 UR26, c[0x0][0x348] ;  /* 0x00006900ff1a77ac */ /* 0x000e620008000a00 */
[----:B--2---:R-:W-:-:S02]  /*1b60*/  UIADD3 UR5, UPT, UPT, UR6, 0x3f, URZ ;  /* 0x0000003f06057890 */ /* 0x004fc4000fffe0ff */
[----:B------:R-:W-:Y:S02]  /*1b70*/  UIADD3 UR46, UPT, UPT, UR6, 0x7e, URZ ;  /* 0x0000007e062e7890 */ /* 0x000fe4000fffe0ff */
[----:B------:R-:W-:Y:S02]  /*1b80*/  USHF.R.S32.HI UR4, URZ, 0x1f, UR5 ;  /* 0x0000001fff047899 */ /* 0x000fe40008011405 */
[----:B---3--:R-:W-:Y:S02]  /*1b90*/  ULEA UR13, UR8, UR13, 0x18 ;  /* 0x0000000d080d7291 */ /* 0x008fe4000f8ec0ff */
[----:B------:R-:W-:Y:S02]  /*1ba0*/  ULEA.HI UR4, UR4, UR5, URZ, 0x6 ;  /* 0x0000000504047291 */ /* 0x000fe4000f8f30ff */
[----:B------:R-:W-:Y:S02]  /*1bb0*/  UIADD3 UR5, UPT, UPT, UR6, -0x1, URZ ;  /* 0xffffffff06057890 */ /* 0x000fe4000fffe0ff */
[----:B------:R-:W-:-:S02]  /*1bc0*/  USHF.R.S32.HI UR41, URZ, 0x6, UR4 ;  /* 0x00000006ff297899 */ /* 0x000fc40008011404 */
[----:B------:R-:W-:Y:S02]  /*1bd0*/  UISETP.GE.U32.AND UP2, UPT, UR5, -0x7f, UPT ;  /* 0xffffff810500788c */ /* 0x000fe4000bf46070 */
[----:B------:R-:W-:Y:S02]  /*1be0*/  UISETP.LT.U32.AND UP0, UPT, UR41, 0x11, UPT ;  /* 0x000000112900788c */ /* 0x000fe4000bf01070 */
[----:B------:R-:W-:Y:S02]  /*1bf0*/  ULOP3.LUT UR5, UR7, 0x20, URZ, 0xc0, !UPT ;  /* 0x0000002007057892 */ /* 0x000fe4000f8ec0ff */
[----:B------:R-:W-:Y:S02]  /*1c00*/  USEL UR40, UR41, 0x11, UP0 ;  /* 0x0000001129287887 */ /* 0x000fe40008000000 */
[----:B------:R-:W-:Y:S02]  /*1c10*/  ULEA UR30, UR28, UR13, 0x1 ;  /* 0x0000000d1c1e7291 */ /* 0x000fe4000f8e08ff */
[----:B------:R-:W-:-:S02]  /*1c20*/  UIADD3 UR4, UPT, UPT, UR40, -0x1, URZ ;  /* 0xffffffff28047890 */ /* 0x000fc4000fffe0ff */
[----:B------:R-:W-:Y:S02]  /*1c30*/  @UP2 UIADD3 UR4, UPT, UPT, UR40, URZ, URZ ;  /* 0x000000ff28042290 */ /* 0x000fe4000fffe0ff */
[----:B------:R-:W-:Y:S01]  /*1c40*/  USHF.L.U32 UR47, UR23, 0x6, URZ ;  /* 0x00000006172f7899 */ /* 0x000fe200080006ff */
[----:B------:R-:W2:Y:S01]  /*1c50*/  LDCU UR38, c[0x0][0x374] ;  /* 0x00006e80ff2677ac */ /* 0x000ea20008000800 */
[----:B------:R-:W-:Y:S02]  /*1c60*/  ULEA.HI UR45, UR28, UR5, URZ, 0x1a ;  /* 0x000000051c2d7291 */ /* 0x000fe4000f8fd0ff */
[----:B------:R-:W-:Y:S02]  /*1c70*/  UIADD3 UR30, UPT, UPT, UR30, 0x25400, URZ ;  /* 0x000254001e1e7890 */ /* 0x000fe4000fffe0ff */
[----:B------:R-:W-:Y:S02]  /*1c80*/  UIADD3 UR44, UPT, UPT, UR41, -UR40, URZ ;  /* 0x80000028292c7290 */ /* 0x000fe4000fffe0ff */
[----:B------:R-:W-:-:S02]  /*1c90*/  UIADD3 UR29, UPT, UPT, UR4, 0x1, URZ ;  /* 0x00000001041d7890 */ /* 0x000fc4000fffe0ff */
[----:B------:R-:W-:Y:S01]  /*1ca0*/  UIADD3 UR43, UPT, UPT, -UR4, URZ, URZ ;  /* 0x000000ff042b7290 */ /* 0x000fe2000fffe1ff */
[----:B-1--4-:R-:W-:-:S11]  /*1cb0*/  UMOV UR6, URZ ;  /* 0x000000ff00067c82 */ /* 0x012fd60008000000 */
.L_x_43:
[----:B------:R-:W1:Y:S02]  /*1cc0*/  S2UR UR4, SR_CgaCtaId ;  /* 0x00000000000479c3 */ /* 0x000e640000008800 */
[----:B-1----:R-:W-:-:S09]  /*1cd0*/  UISETP.NE.AND UP0, UPT, UR4, URZ, UPT ;  /* 0x000000ff0400728c */ /* 0x002fd2000bf05270 */
[----:B------:R-:W-:Y:S05]  /*1ce0*/  BRA.U UP0, `(.L_x_24) ;  /* 0x0000000100287547 */ /* 0x000fea000b800000 */
[----:B------:R-:W-:Y:S02]  /*1cf0*/  LEA R0, R9, UR13, 0x3 ;  /* 0x0000000d09007c11 */ /* 0x000fe4000f8e18ff */
[----:B------:R-:W-:-:S04]  /*1d00*/  SHF.L.U32 R2, R8, 0x1f, RZ ;  /* 0x0000001f08027819 */ /* 0x000fc800000006ff */
[----:B------:R-:W1:Y:S02]  /*1d10*/  SYNCS.PHASECHK.TRANS64.TRYWAIT P0, [R0+URZ+0x1c0], R2 ;  /* 0x0001c002000075a7 */ /* 0x000e6400080011ff */
[----:B-1----:R-:W-:Y:S05]  /*1d20*/  @!P0 BRA `(.L_x_25) ;  /* 0x0000006800948947 */ /* 0x002fea0003800000 */
.L_x_147:
[----:B------:R-:W-:Y:S01]  /*1d30*/  VIADD R9, R9, 0x1 ;  /* 0x0000000109097836 */ /* 0x000fe20000000000 */
[----:B------:R1:W-:Y:S04]  /*1d40*/  SYNCS.ARRIVE.TRANS64.A1T0 RZ, [R0+URZ+0x1b0], RZ ;  /* 0x0001b0ff00ff79a7 */ /* 0x0003e800081000ff */
[----:B------:R-:W-:-:S04]  /*1d50*/  ISETP.NE.AND P0, PT, R9, 0x2, PT ;  /* 0x000000020900780c */ /* 0x000fc80003f05270 */
[----:B------:R-:W-:Y:S02]  /*1d60*/  SEL R9, R9, RZ, P0 ;  /* 0x000000ff09097207 */ /* 0x000fe40000000000 */
[----:B-1----:R-:W-:-:S04]  /*1d70*/  SEL R0, RZ, 0x1, P0 ;  /* 0x00000001ff007807 */ /* 0x002fc80000000000 */
[----:B------:R-:W-:-:S07]  /*1d80*/  LOP3.LUT R8, R8, R0, RZ, 0x3c, !PT ;  /* 0x0000000008087212 */ /* 0x000fce00078e3cff */
.L_x_24:
[----:B------:R-:W-:Y:S01]  /*1d90*/  ULEA UR4, UR6, UR13, 0x3 ;  /* 0x0000000d06047291 */ /* 0x000fe2000f8e18ff */
[----:B------:R-:W-:Y:S01]  /*1da0*/  SHF.L.U32 R0, R12, 0x1f, RZ ;  /* 0x0000001f0c007819 */ /* 0x000fe200000006ff */
[----:B------:R-:W-:Y:S02]  /*1db0*/  UISETP.GE.U32.AND UP0, UPT, UR46, 0x7f, UPT ;  /* 0x0000007f2e00788c */ /* 0x000fe4000bf06070 */
[----:B------:R-:W-:Y:S01]  /*1dc0*/  ULEA UR19, UR33, UR45, 0x6 ;  /* 0x0000002d21137291 */ /* 0x000fe2000f8e30ff */
[----:B------:R-:W-:-:S04]  /*1dd0*/  UMOV UR7, URZ ;  /* 0x000000ff00077c82 */ /* 0x000fc80008000000 */
[----:B------:R1:W3:Y:S01]  /*1de0*/  SYNCS.PHASECHK.TRANS64.TRYWAIT P0, [UR4+0x88], R0 ;  /* 0x00008800ff0075a7 */ /* 0x0002e20008001104 */
[----:B------:R-:W-:-:S04]  /*1df0*/  ULEA.HI UR4, UR32, UR32, URZ, 0x1 ;  /* 0x0000002020047291 */ /* 0x000fc8000f8f08ff */
[----:B------:R-:W-:-:S04]  /*1e00*/  USHF.L.U32 UR4, UR4, 0x6, URZ ;  /* 0x0000000604047899 */ /* 0x000fc800080006ff */
[----:B------:R-:W-:-:S04]  /*1e10*/  ULOP3.LUT UR35, UR4, 0xffffff80, URZ, 0xc0, !UPT ;  /* 0xffffff8004237892 */ /* 0x000fc8000f8ec0ff */
[----:B------:R-:W-:Y:S01]  /*1e20*/  ULOP3.LUT UR35, UR35, 0x40, UR47, 0xf8, !UPT ;  /* 0x0000004023237892 */ /* 0x000fe2000f8ef82f */
[----:B------:R-:W-:Y:S11]  /*1e30*/  BRA.U !UP0, `(.L_x_26) ;  /* 0x0000000108c87547 */ /* 0x000ff6000b800000 */
[----:B------:R-:W-:Y:S01]  /*1e40*/  UMOV UR10, UR43 ;  /* 0x0000002b000a7c82 */ /* 0x000fe20008000000 */
[----:B------:R-:W-:Y:S01]  /*1e50*/  UMOV UR4, UR6 ;  /* 0x0000000600047c82 */ /* 0x000fe20008000000 */
[----:B------:R-:W-:-:S05]  /*1e60*/  UMOV UR34, URZ ;  /* 0x000000ff00227c82 */ /* 0x000fca0008000000 */
.L_x_32:
[----:B------:R-:W-:Y:S01]  /*1e70*/  ULEA UR33, UR4, UR13, 0x3 ;  /* 0x0000000d04217291 */ /* 0x000fe2000f8e18ff */
[----:B------:R-:W-:Y:S01]  /*1e80*/  @P3 MOV R2, 0x6000 ;  /* 0x0000600000023802 */ /* 0x000fe20000000f00 */
[----:B-1-3--:R-:W-:Y:S10]  /*1e90*/  @P0 BRA `(.L_x_27) ;  /* 0x00000000000c0947 */ /* 0x00aff40003800000 */
[----:B------:R-:W-:-:S04]  /*1ea0*/  SHF.L.U32 R3, R12, 0x1f, RZ ;  /* 0x0000001f0c037819 */ /* 0x000fc800000006ff */
[----:B------:R-:W3:Y:S02]  /*1eb0*/  SYNCS.PHASECHK.TRANS64.TRYWAIT P0, [UR33+0x88], R3 ;  /* 0x00008803ff0075a7 */ /* 0x000ee40008001121 */
[----:B---3--:R-:W-:Y:S05]  /*1ec0*/  @!P0 BRA `(.L_x_28) ;  /* 0x0000006800408947 */ /* 0x008fea0003800000 */
.L_x_27:
[----:B------:R3:W-:Y:S01]  /*1ed0*/  @P3 SYNCS.ARRIVE.TRANS64 RZ, [UR33], R2 ;  /* 0x00000002ffff39a7 */ /* 0x0007e20008000021 */
[----:B------:R-:W-:Y:S02]  /*1ee0*/  ULOP3.LUT UR5, UR21, 0x2, URZ, 0xfc, !UPT ;  /* 0x0000000215057892 */ /* 0x000fe4000f8efcff */
[----:B------:R-:W-:Y:S02]  /*1ef0*/  UIADD3 UR10, UPT, UPT, UR10, 0x1, URZ ;  /* 0x000000010a0a7890 */ /* 0x000fe4000fffe0ff */
[----:B------:R-:W-:Y:S02]  /*1f00*/  UISETP.NE.AND UP0, UPT, UR5, 0x2, UPT ;  /* 0x000000020500788c */ /* 0x000fe4000bf05270 */
[----:B------:R-:W-:-:S07]  /*1f10*/  UISETP.NE.AND UP2, UPT, UR10, 0x1, UPT ;  /* 0x000000010a00788c */ /* 0x000fce000bf45270 */
[----:B------:R-:W-:Y:S05]  /*1f20*/  BRA.U UP0, `(.L_x_29) ;  /* 0x0000000100047547 */ /* 0x000fea000b800000 */
[----:B--2---:R-:W-:Y:S05]  /*1f30*/  BPT.TRAP 0x1 ;  /* 0x000000040000795c */ /* 0x004fea0000300000 */
.L_x_29:
[----:B------:R-:W-:Y:S04]  /*1f40*/  BSSY.RECONVERGENT B0, `(.L_x_30) ;  /* 0x0000003000007945 */ /* 0x000fe80003800200 */
[----:B------:R-:W-:Y:S05]  /*1f50*/  @!P2 BRA `(.L_x_31) ;  /* 0x000000000004a947 */ /* 0x000fea0003800000 */
[----:B--2---:R-:W-:Y:S05]  /*1f60*/  BPT.TRAP 0x1 ;  /* 0x000000040000795c */ /* 0x004fea0000300000 */
.L_x_31:
[----:B--2---:R-:W-:Y:S05]  /*1f70*/  BSYNC.RECONVERGENT B0 ;  /* 0x0000000000007941 */ /* 0x004fea0003800200 */
.L_x_30:
[----:B------:R-:W-:Y:S02]  /*1f80*/  UIADD3 UR5, UPT, UPT, UR4, 0x1, URZ ;  /* 0x0000000104057890 */ /* 0x000fe4000fffe0ff */
[----:B------:R-:W-:Y:S02]  /*1f90*/  ULEA UR32, UR4, UR13, 0xd ;  /* 0x0000000d04207291 */ /* 0x000fe4000f8e68ff */
[----:B------:R-:W-:Y:S02]  /*1fa0*/  UISETP.NE.AND UP0, UPT, UR5, 0x11, UPT ;  /* 0x000000110500788c */ /* 0x000fe4000bf05270 */
[----:B------:R-:W-:Y:S02]  /*1fb0*/  UIADD3 UR8, UP1, UPT, UR26, 0x80, URZ ;  /* 0x000000801a087890 */ /* 0x000fe4000ff3e0ff */
[----:B------:R-:W-:Y:S02]  /*1fc0*/  USEL UR7, URZ, 0x1, UP0 ;  /* 0x00000001ff077887 */ /* 0x000fe40008000000 */
[----:B------:R-:W-:-:S02]  /*1fd0*/  USEL UR6, UR5, URZ, UP0 ;  /* 0x000000ff05067287 */ /* 0x000fc40008000000 */
[----:B------:R-:W-:Y:S02]  /*1fe0*/  ULOP3.LUT UR33, UR33, 0xfefffff8, URZ, 0xc0, !UPT ;  /* 0xfefffff821217892 */ /* 0x000fe4000f8ec0ff */
[----:B------:R-:W-:Y:S01]  /*1ff0*/  ULEA UR5, UR6, UR13, 0x3 ;  /* 0x0000000d06057291 */ /* 0x000fe2000f8e18ff */
[----:B------:R-:W-:Y:S01]  /*2000*/  LOP3.LUT R12, R12, UR7, RZ, 0x3c, !PT ;  /* 0x000000070c0c7c12 */ /* 0x000fe2000f8e3cff */
[----:B------:R-:W-:Y:S02]  /*2010*/  UIADD3.X UR9, UPT, UPT, URZ, UR27, URZ, UP1, !UPT ;  /* 0x0000001bff097290 */ /* 0x000fe40008ffe4ff */
[----:B------:R-:W-:Y:S01]  /*2020*/  UIADD3 UR32, UPT, UPT, UR32, 0x3400, URZ ;  /* 0x0000340020207890 */ /* 0x000fe2000fffe0ff */
[----:B-1----:R-:W-:Y:S01]  /*2030*/  SHF.L.U32 R0, R12, 0x1f, RZ ;  /* 0x0000001f0c007819 */ /* 0x002fe200000006ff */
[----:B------:R-:W-:Y:S01]  /*2040*/  UPRMT UR7, URZ, 0x5410, UR24 ;  /* 0x00005410ff077896 */ /* 0x000fe20008000018 */
[----:B------:R-:W-:Y:S02]  /*2050*/  UMOV UR14, 0x0 ;  /* 0x00000000000e7882 */ /* 0x000fe40000000000 */
[----:B------:R4:W1:Y:S01]  /*2060*/  SYNCS.PHASECHK.TRANS64.TRYWAIT P0, [UR5+0x88], R0 ;  /* 0x00008800ff0075a7 */ /* 0x0008620008001105 */
[----:B------:R-:W-:-:S02]  /*2070*/  ULEA UR5, UR4, UR28, 0xb ;  /* 0x0000001c04057291 */ /* 0x000fc4000f8e58ff */
[----:B------:R-:W-:Y:S02]  /*2080*/  UIADD3 UR4, UP0, UPT, UR26, 0x180, URZ ;  /* 0x000001801a047890 */ /* 0x000fe4000ff1e0ff */
[----:B------:R-:W-:Y:S01]  /*2090*/  ULEA UR5, UR5, UR13, 0x1 ;  /* 0x0000000d05057291 */ /* 0x000fe2000f8e08ff */
[----:B------:R-:W-:Y:S01]  /*20a0*/  UMOV UR15, 0x10000000 ;  /* 0x10000000000f7882 */ /* 0x000fe20000000000 */
[----:B------:R-:W-:Y:S02]  /*20b0*/  UMOV UR18, UR34 ;  /* 0x0000002200127c82 */ /* 0x000fe40008000000 */
[----:B------:R-:W-:Y:S01]  /*20c0*/  UIADD3 UR16, UPT, UPT, UR5, 0x25400, URZ ;  /* 0x0002540005107890 */ /* 0x000fe2000fffe0ff */
[----:B------:R2:W-:Y:S01]  /*20d0*/  UTMALDG.3D.2CTA [UR32], [UR8], desc[UR14] ;  /* 0x00000e20080075b4 */ /* 0x0005e20008211000 */
[----:B------:R-:W-:Y:S01]  /*20e0*/  UIADD3.X UR5, UPT, UPT, URZ, UR27, URZ, UP0, !UPT ;  /* 0x0000001bff057290 */ /* 0x000fe200087fe4ff */
[----:B------:R-:W-:Y:S01]  /*20f0*/  UMOV UR20, UR36 ;  /* 0x0000002400147c82 */ /* 0x000fe20008000000 */
[----:B------:R-:W-:-:S07]  /*2100*/  UMOV UR17, UR33 ;  /* 0x0000002100117c82 */ /* 0x000fce0008000000 */
[----:B------:R3:W-:Y:S01]  /*2110*/  UTMALDG.3D.MULTICAST.2CTA [UR16], [UR4], UR7, desc[UR14] ;  /* 0x00000e10040073b4 */ /* 0x0007e20008211807 */
[----:B--2---:R-:W-:Y:S01]  /*2120*/  UIADD3 UR34, UPT, UPT, UR34, 0x40, URZ ;  /* 0x0000004022227890 */ /* 0x004fe2000fffe0ff */
[----:B---3--:R-:W-:Y:S01]  /*2130*/  UMOV UR7, UR29 ;  /* 0x0000001d00077c82 */ /* 0x008fe20008000000 */
[----:B------:R-:W-:Y:S01]  /*2140*/  UMOV UR4, UR6 ;  /* 0x0000000600047c82 */ /* 0x000fe20008000000 */
[----:B----4-:R-:W-:Y:S09]  /*2150*/  BRA.U UP2, `(.L_x_32) ;  /* 0xfffffffd02447547 */ /* 0x010ff2000b83ffff */
.L_x_26:
[----:B------:R-:W-:Y:S01]  /*2160*/  ULEA UR4, UR6, UR13, 0x3 ;  /* 0x0000000d06047291 */ /* 0x000fe2000f8e18ff */
[----:B-1----:R-:W-:Y:S01]  /*2170*/  SHF.L.U32 R0, R12, 0x1f, RZ ;  /* 0x0000001f0c007819 */ /* 0x002fe200000006ff */
[----:B------:R-:W-:Y:S01]  /*2180*/  @!P1 SYNCS.ARRIVE.TRANS64.A1T0 RZ, [UR13+0x148], RZ ;  /* 0x000148ffffff99a7 */ /* 0x000fe2000810000d */
[----:B------:R-:W-:-:S06]  /*2190*/  UISETP.GT.AND UP0, UPT, UR41, UR40, UPT ;  /* 0x000000282900728c */ /* 0x000fcc000bf04270 */
[----:B---3--:R1:W3:Y:S03]  /*21a0*/  SYNCS.PHASECHK.TRANS64.TRYWAIT P0, [UR4+0x88], R0 ;  /* 0x00008800ff0075a7 */ /* 0x0082e60008001104 */
[----:B------:R-:W-:Y:S05]  /*21b0*/  BRA.U !UP0, `(.L_x_33) ;  /* 0x0000000108c07547 */ /* 0x000fea000b800000 */
[----:B------:R-:W-:Y:S01]  /*21c0*/  UIADD3 UR25, UPT, UPT, UR44, UR7, URZ ;  /* 0x000000072c197290 */ /* 0x000fe2000fffe0ff */
[----:B------:R-:W-:-:S11]  /*21d0*/  UMOV UR4, UR6 ;  /* 0x0000000600047c82 */ /* 0x000fd60008000000 */
.L_x_39:
[----:B------:R-:W-:Y:S01]  /*21e0*/  ULEA UR9, UR4, UR13, 0x3 ;  /* 0x0000000d04097291 */ /* 0x000fe2000f8e18ff */
[----:B---3--:R-:W-:Y:S01]  /*21f0*/  @P3 MOV R2, 0x6000 ;  /* 0x0000600000023802 */ /* 0x008fe20000000f00 */
[----:B-1-34-:R-:W-:Y:S10]  /*2200*/  @P0 BRA `(.L_x_34) ;  /* 0x00000000000c0947 */ /* 0x01aff40003800000 */
[----:B------:R-:W-:-:S04]  /*2210*/  SHF.L.U32 R3, R12, 0x1f, RZ ;  /* 0x0000001f0c037819 */ /* 0x000fc800000006ff */
[----:B------:R-:W3:Y:S02]  /*2220*/  SYNCS.PHASECHK.TRANS64.TRYWAIT P0, [UR9+0x88], R3 ;  /* 0x00008803ff0075a7 */ /* 0x000ee40008001109 */
[----:B---3--:R-:W-:Y:S05]  /*2230*/  @!P0 BRA `(.L_x_35) ;  /* 0x00000064007c8947 */ /* 0x008fea0003800000 */
.L_x_34:
[----:B------:R3:W-:Y:S01]  /*2240*/  @P3 SYNCS.ARRIVE.TRANS64 RZ, [UR9], R2 ;  /* 0x00000002ffff39a7 */ /* 0x0007e20008000009 */
[----:B------:R-:W-:-:S04]  /*2250*/  ULOP3.LUT UR5, UR21, 0x2, URZ, 0xfc, !UPT ;  /* 0x0000000215057892 */ /* 0x000fc8000f8efcff */
[----:B------:R-:W-:-:S09]  /*2260*/  UISETP.NE.AND UP0, UPT, UR5, 0x2, UPT ;  /* 0x000000020500788c */ /* 0x000fd2000bf05270 */
[----:B------:R-:W-:Y:S05]  /*2270*/  BRA.U UP0, `(.L_x_36) ;  /* 0x0000000100047547 */ /* 0x000fea000b800000 */
[----:B--2---:R-:W-:Y:S05]  /*2280*/  BPT.TRAP 0x1 ;  /* 0x000000040000795c */ /* 0x004fea0000300000 */
.L_x_36:
[----:B------:R-:W-:Y:S04]  /*2290*/  BSSY.RECONVERGENT B0, `(.L_x_37) ;  /* 0x0000003000007945 */ /* 0x000fe80003800200 */
[----:B------:R-:W-:Y:S05]  /*22a0*/  @!P2 BRA `(.L_x_38) ;  /* 0x000000000004a947 */ /* 0x000fea0003800000 */
[----:B--2---:R-:W-:Y:S05]  /*22b0*/  BPT.TRAP 0x1 ;  /* 0x000000040000795c */ /* 0x004fea0000300000 */
.L_x_38:
[----:B--2---:R-:W-:Y:S05]  /*22c0*/  BSYNC.RECONVERGENT B0 ;  /* 0x0000000000007941 */ /* 0x004fea0003800200 */
.L_x_37:
[----:B------:R-:W-:Y:S02]  /*22d0*/  UIADD3 UR5, UPT, UPT, UR4, 0x1, URZ ;  /* 0x0000000104057890 */ /* 0x000fe4000fffe0ff */
[----:B------:R-:W-:Y:S02]  /*22e0*/  USHF.L.U32 UR10, UR7, 0x6, URZ ;  /* 0x00000006070a7899 */ /* 0x000fe400080006ff */
[----:B------:R-:W-:Y:S02]  /*22f0*/  UISETP.NE.AND UP0, UPT, UR5, 0x11, UPT ;  /* 0x000000110500788c */ /* 0x000fe4000bf05270 */
[----:B------:R-:W-:Y:S02]  /*2300*/  UIADD3 UR7, UPT, UPT, UR7, 0x1, URZ ;  /* 0x0000000107077890 */ /* 0x000fe4000fffe0ff */
[----:B------:R-:W-:Y:S02]  /*2310*/  USEL UR8, URZ, 0x1, UP0 ;  /* 0x00000001ff087887 */ /* 0x000fe40008000000 */
[----:B------:R-:W-:-:S02]  /*2320*/  USEL UR6, UR5, URZ, UP0 ;  /* 0x000000ff05067287 */ /* 0x000fc40008000000 */
[----:B------:R-:W-:Y:S02]  /*2330*/  UIADD3 UR22, UP0, UPT, UR26, 0x180, URZ ;  /* 0x000001801a167890 */ /* 0x000fe4000ff1e0ff */
[----:B------:R-:W-:Y:S01]  /*2340*/  LOP3.LUT R12, R12, UR8, RZ, 0x3c, !PT ;  /* 0x000000080c0c7c12 */ /* 0x000fe2000f8e3cff */
[----:B------:R-:W-:Y:S02]  /*2350*/  ULEA UR8, UR4, UR13, 0xd ;  /* 0x0000000d04087291 */ /* 0x000fe4000f8e68ff */
[----:B------:R-:W-:Y:S01]  /*2360*/  UIADD3 UR14, UP1, UPT, UR26, 0x80, URZ ;  /* 0x000000801a0e7890 */ /* 0x000fe2000ff3e0ff */
[----:B-1----:R-:W-:Y:S01]  /*2370*/  SHF.L.U32 R0, R12, 0x1f, RZ ;  /* 0x0000001f0c007819 */ /* 0x002fe200000006ff */
[----:B------:R-:W-:Y:S02]  /*2380*/  UIADD3.X UR23, UPT, UPT, URZ, UR27, URZ, UP0, !UPT ;  /* 0x0000001bff177290 */ /* 0x000fe400087fe4ff */
[----:B------:R-:W-:Y:S02]  /*2390*/  UISETP.NE.AND UP0, UPT, UR7, UR25, UPT ;  /* 0x000000190700728c */ /* 0x000fe4000bf05270 */
[----:B------:R-:W-:-:S02]  /*23a0*/  ULEA UR5, UR6, UR13, 0x3 ;  /* 0x0000000d06057291 */ /* 0x000fc4000f8e18ff */
[----:B------:R-:W-:Y:S02]  /*23b0*/  ULOP3.LUT UR9, UR9, 0xfefffff8, URZ, 0xc0, !UPT ;  /* 0xfefffff809097892 */ /* 0x000fe4000f8ec0ff */
[----:B------:R-:W-:Y:S02]  /*23c0*/  ULEA UR16, UR4, UR30, 0xc ;  /* 0x0000001e04107291 */ /* 0x000fe4000f8e60ff */
[----:B------:R-:W-:Y:S02]  /*23d0*/  UIADD3 UR8, UPT, UPT, UR8, 0x3400, URZ ;  /* 0x0000340008087890 */ /* 0x000fe4000fffe0ff */
[----:B------:R-:W-:Y:S01]  /*23e0*/  UIADD3.X UR15, UPT, UPT, URZ, UR27, URZ, UP1, !UPT ;  /* 0x0000001bff0f7290 */ /* 0x000fe20008ffe4ff */
[----:B------:R4:W1:Y:S01]  /*23f0*/  SYNCS.PHASECHK.TRANS64.TRYWAIT P0, [UR5+0x88], R0 ;  /* 0x00008800ff0075a7 */ /* 0x0008620008001105 */
[----:B------:R-:W-:Y:S01]  /*2400*/  UPRMT UR4, URZ, 0x5410, UR24 ;  /* 0x00005410ff047896 */ /* 0x000fe20008000018 */
[----:B------:R-:W-:Y:S01]  /*2410*/  UMOV UR32, 0x0 ;  /* 0x0000000000207882 */ /* 0x000fe20000000000 */
[----:B------:R-:W-:Y:S01]  /*2420*/  UMOV UR33, 0x10000000 ;  /* 0x1000000000217882 */ /* 0x000fe20000000000 */
[----:B------:R-:W-:Y:S01]  /*2430*/  UMOV UR11, UR35 ;  /* 0x00000023000b7c82 */ /* 0x000fe20008000000 */
[----:B------:R-:W-:Y:S01]  /*2440*/  UMOV UR12, UR36 ;  /* 0x00000024000c7c82 */ /* 0x000fe20008000000 */
[----:B------:R-:W-:Y:S01]  /*2450*/  UMOV UR20, UR36 ;  /* 0x0000002400147c82 */ /* 0x000fe20008000000 */
[----:B------:R-:W-:Y:S01]  /*2460*/  UMOV UR17, UR9 ;  /* 0x0000000900117c82 */ /* 0x000fe20008000000 */
[----:B------:R-:W-:Y:S01]  /*2470*/  UMOV UR18, UR10 ;  /* 0x0000000a00127c82 */ /* 0x000fe20008000000 */
[----:B------:R-:W-:Y:S01]  /*2480*/  UTMALDG.3D.2CTA [UR8], [UR14], desc[UR32] ;  /* 0x000020080e0075b4 */ /* 0x000fe20008211000 */
[----:B------:R2:W-:Y:S02]  /*2490*/  UTMALDG.3D.MULTICAST.2CTA [UR16], [UR22], UR4, desc[UR32] ;  /* 0x00002010160073b4 */ /* 0x0005e40008211804 */
[----:B--2---:R-:W-:Y:S01]  /*24a0*/  UMOV UR4, UR6 ;  /* 0x0000000600047c82 */ /* 0x004fe20008000000 */
[----:B------:R-:W-:Y:S05]  /*24b0*/  BRA.U UP0, `(.L_x_39) ;  /* 0xfffffffd00487547 */ /* 0x000fea000b83ffff */
.L_x_33:
[C---:B------:R-:W-:Y:S01]  /*24c0*/  LEA R3, R11.reuse, UR13, 0x3 ;  /* 0x0000000d0b037c11 */ /* 0x040fe2000f8e18ff */
[----:B------:R-:W-:Y:S01]  /*24d0*/  NOP ;  /* 0x0000000000007918 */ /* 0x000fe20000000000 */
[----:B-1--4-:R-:W-:Y:S02]  /*24e0*/  SHF.L.U32 R0, R10, 0x1f, RZ ;  /* 0x0000001f0a007819 */ /* 0x012fe400000006ff */
[----:B------:R-:W-:Y:S02]  /*24f0*/  LEA R4, R11, UR13, 0x4 ;  /* 0x0000000d0b047c11 */ /* 0x000fe4000f8e20ff */
[----:B---3--:R-:W1:Y:S02]  /*2500*/  SYNCS.PHASECHK.TRANS64.TRYWAIT P0, [R3+URZ+0x150], R0 ;  /* 0x00015000030075a7 */ /* 0x008e6400080011ff */
[----:B-1----:R-:W-:Y:S05]  /*2510*/  @!P0 BRA `(.L_x_40) ;  /* 0x0000006000dc8947 */ /* 0x002fea0003800000 */
.L_x_150:
[----:B------:R-:W3:Y:S01]  /*2520*/  LDS.128 R4, [R4+0x1e0] ;  /* 0x0001e00004047984 */ /* 0x000ee20000000c00 */
[----:B------:R-:W-:Y:S01]  /*2530*/  UISETP.GE.AND UP0, UPT, UR42, 0x1, UPT ;  /* 0x000000012a00788c */ /* 0x000fe2000bf06270 */
[----:B------:R-:W-:Y:S01]  /*2540*/  @!PT LDS RZ, [RZ] ;  /* 0x00000000fffff984 */ /* 0x000fe20000000800 */
[----:B------:R-:W-:Y:S01]  /*2550*/  @!PT LDS RZ, [RZ] ;  /* 0x00000000fffff984 */ /* 0x000fe20000000800 */
[----:B------:R-:W-:Y:S01]  /*2560*/  @!PT LDS RZ, [RZ] ;  /* 0x00000000fffff984 */ /* 0x000fe20000000800 */
[----:B------:R-:W-:Y:S01]  /*2570*/  @!PT LDS RZ, [RZ] ;  /* 0x00000000fffff984 */ /* 0x000fe20000000800 */
[----:B------:R4:W-:Y:S06]  /*2580*/  MEMBAR.ALL.CTA ;  /* 0x0000000000007992 */ /* 0x0009ec0000008000 */
[----:B----4-:R-:W4:Y:S01]  /*2590*/  FENCE.VIEW.ASYNC.S ;  /* 0x00000000000073c6 */ /* 0x010f220000000000 */
[----:B---3--:R-:W-:-:S13]  /*25a0*/  LOP3.LUT P0, RZ, R6, 0x1, RZ, 0xc0, !PT ;  /* 0x0000000106ff7812 */ /* 0x008fda000780c0ff */
[----:B----4-:R-:W-:Y:S01]  /*25b0*/  VOTEU.ANY UP1, P0 ;  /* 0x0000000000ff7886 */ /* 0x010fe20000020100 */
[----:B------:R-:W-:-:S13]  /*25c0*/  PLOP3.LUT P0, PT, PT, PT, UP1, 0x80, 0x8 ;  /* 0x000000000008781c */ /* 0x000fda0003f0f018 */
[----:B-1----:R-:W-:Y:S02]  /*25d0*/  @P0 LOP3.LUT R0, R5, 0xffff, RZ, 0xc0, !PT ;  /* 0x0000ffff05000812 */ /* 0x002fe400078ec0ff */
[----:B------:R-:W-:Y:S02]  /*25e0*/  @P0 MOV R2, R4 ;  /* 0x0000000400020202 */ /* 0x000fe40000000f00 */
[----:B------:R-:W-:Y:S01]  /*25f0*/  @P0 R2UR UR5, R0 ;  /* 0x00000000000502ca */ /* 0x000fe200000e0000 */
[----:B------:R-:W-:Y:S01]  /*2600*/  VIADD R0, R3, 0x160 ;  /* 0x0000016003007836 */ /* 0x000fe20000000000 */
[----:B------:R-:W-:Y:S02]  /*2610*/  @P0 SHF.R.U32.HI R4, RZ, 0x10, R5 ;  /* 0x00000010ff040819 */ /* 0x000fe40000011605 */
[----:B------:R-:W-:Y:S02]  /*2620*/  @P0 R2UR UR7, R2 ;  /* 0x00000000020702ca */ /* 0x000fe400000e0000 */
[----:B------:R-:W-:-:S02]  /*2630*/  PRMT R0, RZ, 0x654, R0 ;  /* 0x00000654ff007816 */ /* 0x000fc40000000000 */
[----:B------:R-:W-:Y:S02]  /*2640*/  @P0 R2UR UR4, R4 ;  /* 0x00000000040402ca */ /* 0x000fe400000e0000 */
[----:B------:R1:W-:Y:S03]  /*2650*/  SYNCS.ARRIVE.TRANS64.RED.A1T0 RZ, [R0+URZ], RZ ;  /* 0x000000ff00ff79a7 */ /* 0x0003e600081004ff */
[----:B------:R-:W-:-:S04]  /*2660*/  @UP1 UMOV UR31, UR5 ;  /* 0x00000005001f1c82 */ /* 0x000fc80008000000 */
[----:B------:R-:W-:-:S04]  /*2670*/  @UP1 UMOV UR37, UR7 ;  /* 0x0000000700251c82 */ /* 0x000fc80008000000 */
[----:B------:R-:W-:Y:S01]  /*2680*/  @UP1 UMOV UR36, UR4 ;  /* 0x0000000400241c82 */ /* 0x000fe20008000000 */
[----:B------:R-:W-:Y:S05]  /*2690*/  BRA.U !UP0, `(.L_x_41) ;  /* 0x0000000108d47547 */ /* 0x000fea000b800000 */
[----:B------:R-:W2:Y:S01]  /*26a0*/  LDCU.128 UR16, c[0x0][0xb10] ;  /* 0x00016200ff1077ac */ /* 0x000ea20008000c00 */
[----:B------:R-:W3:Y:S01]  /*26b0*/  LDCU UR12, c[0x0][0xb20] ;  /* 0x00016400ff0c77ac */ /* 0x000ee20008000800 */
[----:B------:R-:W4:Y:S01]  /*26c0*/  LDCU UR20, c[0x0][0xb0c] ;  /* 0x00016180ff1477ac */ /* 0x000f220008000800 */
[----:B------:R-:W1:Y:S01]  /*26d0*/  LDCU.64 UR8, c[0x0][0xb28] ;  /* 0x00016500ff0877ac */ /* 0x000e620008000a00 */
[----:B------:R-:W-:Y:S02]  /*26e0*/  UISETP.NE.AND UP3, UPT, UR42, 0x1, UPT ;  /* 0x000000012a00788c */ /* 0x000fe4000bf65270 */
[----:B--2---:R-:W-:Y:S02]  /*26f0*/  UIMAD.WIDE.U32 UR10, UR38, UR19, URZ ;  /* 0x00000013260a72a5 */ /* 0x004fe4000f8e00ff */
[----:B------:R-:W-:Y:S02]  /*2700*/  UIMAD.WIDE.U32 UR4, UR39, UR16, URZ ;  /* 0x00000010270472a5 */ /* 0x000fe4000f8e00ff */
[----:B------:R-:W-:-:S02]  /*2710*/  UISETP.NE.AND UP0, UPT, UR18, 0x1, UPT ;  /* 0x000000011200788c */ /* 0x000fc4000bf05270 */
[----:B------:R-:W-:Y:S01]  /*2720*/  UIMAD.WIDE.U32 UR22, UR31, UR19, URZ ;  /* 0x000000131f1672a5 */ /* 0x000fe2000f8e00ff */
[----:B------:R-:W-:Y:S02]  /*2730*/  UMOV UR10, UR11 ;  /* 0x0000000b000a7c82 */ /* 0x000fe40008000000 */
[----:B------:R-:W-:Y:S01]  /*2740*/  UMOV UR4, UR5 ;  /* 0x0000000500047c82 */ /* 0x000fe20008000000 */
[----:B---3--:R-:W-:Y:S02]  /*2750*/  USHF.R.U32.HI UR10, URZ, UR12, UR10 ;  /* 0x0000000cff0a7299 */ /* 0x008fe4000801160a */
[----:B----4-:R-:W-:Y:S02]  /*2760*/  UISETP.NE.AND UP2, UPT, UR20, 0x1, UPT ;  /* 0x000000011400788c */ /* 0x010fe4000bf45270 */
[----:B------:R-:W-:Y:S02]  /*2770*/  USHF.R.U32.HI UR4, URZ, UR17, UR4 ;  /* 0x00000011ff047299 */ /* 0x000fe40008011604 */
[----:B------:R-:W-:-:S02]  /*2780*/  USEL UR5, UR38, UR10, !UP0 ;  /* 0x0000000a26057287 */ /* 0x000fc4000c000000 */
[----:B------:R-:W-:Y:S02]  /*2790*/  USEL UR7, UR39, UR4, !UP2 ;  /* 0x0000000427077287 */ /* 0x000fe4000d000000 */
[----:B-1----:R-:W-:Y:S01]  /*27a0*/  UIMAD.WIDE.U32 UR10, UR5, UR8, URZ ;  /* 0x00000008050a72a5 */ /* 0x002fe2000f8e00ff */
[----:B------:R-:W-:Y:S01]  /*27b0*/  UMOV UR4, UR23 ;  /* 0x0000001700047c82 */ /* 0x000fe20008000000 */
[----:B------:R-:W-:Y:S02]  /*27c0*/  UIMAD.WIDE.U32 UR14, UR37, UR16, URZ ;  /* 0x00000010250e72a5 */ /* 0x000fe4000f8e00ff */
[----:B------:R-:W-:-:S03]  /*27d0*/  UIMAD.WIDE.U32 UR22, UR7, UR8, URZ ;  /* 0x00000008071672a5 */ /* 0x000fc6000f8e00ff */
[----:B------:R-:W-:Y:S01]  /*27e0*/  UMOV UR10, UR11 ;  /* 0x0000000b000a7c82 */ /* 0x000fe20008000000 */
[----:B------:R-:W-:Y:S02]  /*27f0*/  USHF.R.U32.HI UR4, URZ, UR12, UR4 ;  /* 0x0000000cff047299 */ /* 0x000fe40008011604 */
[----:B------:R-:W-:Y:S01]  /*2800*/  @UP3 USHF.R.U32.HI UR5, URZ, UR9, UR10 ;  /* 0x00000009ff053299 */ /* 0x000fe2000801160a */
[----:B------:R-:W-:Y:S01]  /*2810*/  UMOV UR14, UR15 ;  /* 0x0000000f000e7c82 */ /* 0x000fe20008000000 */
[----:B------:R-:W-:Y:S01]  /*2820*/  UMOV UR22, UR23 ;  /* 0x0000001700167c82 */ /* 0x000fe20008000000 */
[----:B------:R-:W-:Y:S02]  /*2830*/  USHF.R.U32.HI UR17, URZ, UR17, UR14 ;  /* 0x00000011ff117299 */ /* 0x000fe4000801160e */
[----:B------:R-:W-:Y:S02]  /*2840*/  USEL UR4, UR31, UR4, !UP0 ;  /* 0x000000041f047287 */ /* 0x000fe4000c000000 */
[----:B------:R-:W-:-:S02]  /*2850*/  @UP3 USHF.R.U32.HI UR7, URZ, UR9, UR22 ;  /* 0x00000009ff073299 */ /* 0x000fc40008011616 */
[----:B------:R-:W-:Y:S02]  /*2860*/  UIMAD UR10, UR42, UR5, URZ ;  /* 0x000000052a0a72a4 */ /* 0x000fe4000f8e02ff */
[----:B------:R-:W-:Y:S02]  /*2870*/  USEL UR5, UR37, UR17, !UP2 ;  /* 0x0000001125057287 */ /* 0x000fe4000d000000 */
[----:B------:R-:W-:Y:S02]  /*2880*/  UIMAD UR12, UR42, UR7, URZ ;  /* 0x000000072a0c72a4 */ /* 0x000fe4000f8e02ff */
[----:B------:R-:W-:Y:S02]  /*2890*/  UISETP.GE.AND UP0, UPT, UR4, UR10, UPT ;  /* 0x0000000a0400728c */ /* 0x000fe4000bf06270 */
[----:B------:R-:W-:Y:S02]  /*28a0*/  UIMAD.WIDE.U32 UR10, UR4, UR8, URZ ;  /* 0x00000008040a72a5 */ /* 0x000fe4000f8e00ff */
[----:B------:R-:W-:-:S02]  /*28b0*/  UISETP.GE.OR UP0, UPT, UR5, UR12, UP0 ;  /* 0x0000000c0500728c */ /* 0x000fc40008706670 */
[----:B------:R-:W-:Y:S02]  /*28c0*/  UIMAD.WIDE.U32 UR14, UR5, UR8, URZ ;  /* 0x00000008050e72a5 */ /* 0x000fe4000f8e00ff */
[----:B------:R-:W-:Y:S01]  /*28d0*/  UIADD3 UR12, UPT, UPT, -UR5, URZ, URZ ;  /* 0x000000ff050c7290 */ /* 0x000fe2000fffe1ff */
[----:B------:R-:W-:Y:S01]  /*28e0*/  UMOV UR10, UR11 ;  /* 0x0000000b000a7c82 */ /* 0x000fe20008000000 */
[----:B------:R-:W-:Y:S02]  /*28f0*/  UIADD3 UR11, UPT, UPT, -UR4, URZ, URZ ;  /* 0x000000ff040b7290 */ /* 0x000fe4000fffe1ff */
[----:B------:R-:W-:-:S03]  /*2900*/  USHF.R.U32.HI UR10, URZ, UR9, UR10 ;  /* 0x00000009ff0a7299 */ /* 0x000fc6000801160a */
[----:B------:R-:W-:Y:S01]  /*2910*/  @!UP0 UMOV UR8, UR15 ;  /* 0x0000000f00088c82 */ /* 0x000fe20008000000 */
[----:B------:R-:W-:Y:S02]  /*2920*/  UIMAD UR11, UR18, UR11, UR31 ;  /* 0x0000000b120b72a4 */ /* 0x000fe4000f8e021f */
[----:B------:R-:W-:Y:S02]  /*2930*/  USEL UR10, UR4, UR10, !UP3 ;  /* 0x0000000a040a7287 */ /* 0x000fe4000d800000 */
[----:B------:R-:W-:Y:S02]  /*2940*/  @!UP0 USHF.R.U32.HI UR8, URZ, UR9, UR8 ;  /* 0x00000009ff088299 */ /* 0x000fe40008011608 */
[----:B------:R-:W-:Y:S02]  /*2950*/  UIADD3 UR9, UPT, UPT, -UR10, URZ, URZ ;  /* 0x000000ff0a097290 */ /* 0x000fe4000fffe1ff */
[----:B------:R-:W-:Y:S02]  /*2960*/  @!UP0 USEL UR8, UR5, UR8, !UP3 ;  /* 0x0000000805088287 */ /* 0x000fe4000d800000 */
[----:B------:R-:W-:-:S02]  /*2970*/  UIMAD UR9, UR42, UR9, UR4 ;  /* 0x000000092a0972a4 */ /* 0x000fc4000f8e0204 */
[----:B------:R-:W-:Y:S02]  /*2980*/  @!UP0 UIADD3 UR10, UPT, UPT, UR10, -UR8, URZ ;  /* 0x800000080a0a8290 */ /* 0x000fe4000fffe0ff */
[----:B------:R-:W-:Y:S02]  /*2990*/  @!UP0 UIMAD UR8, UR9, UR7, UR8 ;  /* 0x00000007090882a4 */ /* 0x000fe4000f8e0208 */
[----:B------:R-:W-:Y:S02]  /*29a0*/  @!UP0 UIMAD UR4, UR42, UR10, UR5 ;  /* 0x0000000a2a0482a4 */ /* 0x000fe4000f8e0205 */
[----:B------:R-:W-:Y:S02]  /*29b0*/  UIMAD UR7, UR20, UR12, UR37 ;  /* 0x0000000c140772a4 */ /* 0x000fe4000f8e0225 */
[----:B------:R-:W-:Y:S01]  /*29c0*/  UIMAD UR31, UR4, UR18, UR11 ;  /* 0x00000012041f72a4 */ /* 0x000fe2000f8e020b */
[----:B------:R-:W-:Y:S02]  /*29d0*/  @!UP0 UMOV UR5, UR8 ;  /* 0x0000000800058c82 */ /* 0x000fe40008000000 */
[----:B------:R-:W-:-:S12]  /*29e0*/  UIMAD UR37, UR5, UR20, UR7 ;  /* 0x00000014052572a4 */ /* 0x000fd8000f8e0207 */
.L_x_41:
[----:B------:R-:W3:Y:S02]  /*29f0*/  LDCU UR4, c[0x0][0xb30] ;  /* 0x00016600ff0477ac */ /* 0x000ee40008000800 */
[----:B---3--:R-:W-:-:S09]  /*2a00*/  UISETP.NE.AND UP0, UPT, UR4, 0x1, UPT ;  /* 0x000000010400788c */ /* 0x008fd2000bf05270 */
[----:B------:R-:W-:Y:S05]  /*2a10*/  BRA.U UP0, `(.L_x_42) ;  /* 0x0000000100447547 */ /* 0x000fea000b800000 */
[----:B------:R-:W3:Y:S01]  /*2a20*/  LDCU.128 UR16, c[0x0][0xb10] ;  /* 0x00016200ff1077ac */ /* 0x000ee20008000c00 */
[----:B------:R-:W4:Y:S01]  /*2a30*/  LDCU UR10, c[0x0][0xb0c] ;  /* 0x00016180ff0a77ac */ /* 0x000f220008000800 */
[----:B------:R-:W1:Y:S01]  /*2a40*/  LDCU UR7, c[0x0][0xb20] ;  /* 0x00016400ff0777ac */ /* 0x000e620008000800 */
[----:B---3--:R-:W-:Y:S02]  /*2a50*/  UIMAD.WIDE.U32 UR8, UR37, UR16, URZ ;  /* 0x00000010250872a5 */ /* 0x008fe4000f8e00ff */
[----:B------:R-:W-:Y:S02]  /*2a60*/  UIMAD.WIDE.U32 UR4, UR31, UR19, URZ ;  /* 0x000000131f0472a5 */ /* 0x000fe4000f8e00ff */
[----:B----4-:R-:W-:Y:S02]  /*2a70*/  UISETP.NE.AND UP2, UPT, UR10, 0x1, UPT ;  /* 0x000000010a00788c */ /* 0x010fe4000bf45270 */
[----:B------:R-:W-:Y:S01]  /*2a80*/  UISETP.NE.AND UP0, UPT, UR18, 0x1, UPT ;  /* 0x000000011200788c */ /* 0x000fe2000bf05270 */
[----:B------:R-:W-:-:S02]  /*2a90*/  UMOV UR8, UR9 ;  /* 0x0000000900087c82 */ /* 0x000fc40008000000 */
[----:B------:R-:W-:Y:S01]  /*2aa0*/  UMOV UR4, UR5 ;  /* 0x0000000500047c82 */ /* 0x000fe20008000000 */
[----:B------:R-:W-:Y:S02]  /*2ab0*/  USHF.R.U32.HI UR17, URZ, UR17, UR8 ;  /* 0x00000011ff117299 */ /* 0x000fe40008011608 */
[----:B-1----:R-:W-:Y:S02]  /*2ac0*/  USHF.R.U32.HI UR4, URZ, UR7, UR4 ;  /* 0x00000007ff047299 */ /* 0x002fe40008011604 */
[----:B------:R-:W-:Y:S02]  /*2ad0*/  USEL UR5, UR37, UR17, !UP2 ;  /* 0x0000001125057287 */ /* 0x000fe4000d000000 */
[----:B------:R-:W-:-:S04]  /*2ae0*/  USEL UR4, UR31, UR4, !UP0 ;  /* 0x000000041f047287 */ /* 0x000fc8000c000000 */
[----:B------:R-:W-:Y:S02]  /*2af0*/  UIADD3 UR7, UPT, UPT, UR5, -UR4, URZ ;  /* 0x8000000405077290 */ /* 0x000fe4000fffe0ff */
[----:B------:R-:W-:Y:S02]  /*2b00*/  UIADD3 UR4, UPT, UPT, -UR5, UR4, URZ ;  /* 0x0000000405047290 */ /* 0x000fe4000fffe1ff */
[----:B------:R-:W-:Y:S02]  /*2b10*/  UIMAD UR31, UR7, UR18, UR31 ;  /* 0x00000012071f72a4 */ /* 0x000fe4000f8e021f */
[----:B------:R-:W-:-:S12]  /*2b20*/  UIMAD UR37, UR4, UR10, UR37 ;  /* 0x0000000a042572a4 */ /* 0x000fd8000f8e0225 */
.L_x_42:
[----:B------:R-:W-:Y:S01]  /*2b30*/  VIADD R11, R11, 0x1 ;  /* 0x000000010b0b7836 */ /* 0x000fe20000000000 */
[----:B------:R-:W-:Y:S02]  /*2b40*/  R2UR UR5, R51 ;  /* 0x00000000330572ca */ /* 0x000fe400000e0000 */
[----:B------:R-:W-:Y:S02]  /*2b50*/  R2UR UR4, R50 ;  /* 0x00000000320472ca */ /* 0x000fe400000e0000 */
[C---:B------:R-:W-:Y:S02]  /*2b60*/  ISETP.NE.AND P0, PT, R11.reuse, 0x2, PT ;  /* 0x000000020b00780c */ /* 0x040fe40003f05270 */
[----:B------:R-:W-:Y:S02]  /*2b70*/  PLOP3.LUT P1, PT, PT, PT, PT, 0x80, 0x8 ;  /* 0x000000000008781c */ /* 0x000fe40003f2f070 */
[----:B-1----:R-:W-:Y:S02]  /*2b80*/  SEL R0, RZ, 0x1, P0 ;  /* 0x00000001ff007807 */ /* 0x002fe40000000000 */
[----:B------:R-:W-:-:S02]  /*2b90*/  SEL R11, R11, RZ, P0 ;  /* 0x000000ff0b0b7207 */ /* 0x000fc40000000000 */
[----:B------:R-:W-:Y:S01]  /*2ba0*/  LOP3.LUT R10, R10, R0, RZ, 0x3c, !PT ;  /* 0x000000000a0a7212 */ /* 0x000fe200078e3cff */
[----:B------:R-:W-:Y:S02]  /*2bb0*/  UIADD3 UR32, UPT, UPT, UR37, UR5, URZ ;  /* 0x0000000525207290 */ /* 0x000fe4000fffe0ff */
[----:B------:R-:W-:Y:S01]  /*2bc0*/  UIADD3 UR33, UPT, UPT, UR31, UR4, URZ ;  /* 0x000000041f217290 */ /* 0x000fe2000fffe0ff */
[----:B------:R-:W-:Y:S11]  /*2bd0*/  BRA.U UP1, `(.L_x_43) ;  /* 0xfffffff101387547 */ /* 0x000ff6000b83ffff */
[----:B------:R-:W-:Y:S01]  /*2be0*/  UIADD3 UR13, UPT, UPT, UR13, 0x88, URZ ;  /* 0x000000880d0d7890 */ /* 0x000fe2000fffe0ff */
[----:B------:R-:W-:-:S03]  /*2bf0*/  SHF.L.U32 R2, R12, 0x1f, RZ ;  /* 0x0000001f0c027819 */ /* 0x000fc600000006ff */
[----:B------:R-:W-:-:S09]  /*2c00*/  ULEA UR4, UR6, UR13, 0x3 ;  /* 0x0000000d06047291 */ /* 0x000fd2000f8e18ff */
[----:B------:R-:W1:Y:S02]  /*2c10*/  SYNCS.PHASECHK.TRANS64.TRYWAIT P0, [UR4], R2 ;  /* 0x00000002ff0075a7 */ /* 0x000e640008001104 */
[----:B-1----:R-:W-:Y:S05]  /*2c20*/  @!P0 BRA `(.L_x_44) ;  /* 0x0000005c002c8947 */ /* 0x002fea0003800000 */
.L_x_152:
[----:B------:R-:W-:-:S04]  /*2c30*/  UIADD3 UR4, UPT, UPT, UR6, 0x1, URZ ;  /* 0x0000000106047890 */ /* 0x000fc8000fffe0ff */
[----:B------:R-:W-:-:S04]  /*2c40*/  UISETP.NE.AND UP0, UPT, UR4, 0x11, UPT ;  /* 0x000000110400788c */ /* 0x000fc8000bf05270 */
[----:B------:R-:W-:Y:S02]  /*2c50*/  USEL UR6, URZ, 0x1, UP0 ;  /* 0x00000001ff067887 */ /* 0x000fe40008000000 */
[----:B------:R-:W-:-:S04]  /*2c60*/  USEL UR4, UR4, URZ, UP0 ;  /* 0x000000ff04047287 */ /* 0x000fc80008000000 */
[----:B------:R-:W-:Y:S01]  /*2c70*/  ULEA UR5, UR4, UR13, 0x3 ;  /* 0x0000000d04057291 */ /* 0x000fe2000f8e18ff */
[----:B-1----:R-:W-:-:S04]  /*2c80*/  LOP3.LUT R2, R12, UR6, RZ, 0x3c, !PT ;  /* 0x000000060c027c12 */ /* 0x002fc8000f8e3cff */
[----:B------:R-:W-:-:S04]  /*2c90*/  SHF.L.U32 R3, R2, 0x1f, RZ ;  /* 0x0000001f02037819 */ /* 0x000fc800000006ff */
[----:B------:R-:W1:Y:S02]  /*2ca0*/  SYNCS.PHASECHK.TRANS64.TRYWAIT P0, [UR5], R3 ;  /* 0x00000003ff0075a7 */ /* 0x000e640008001105 */
[----:B-1----:R-:W-:Y:S05]  /*2cb0*/  @!P0 BRA `(.L_x_45) ;  /* 0x0000005c00208947 */ /* 0x002fea0003800000 */
.L_x_154:
[----:B------:R-:W-:-:S04]  /*2cc0*/  UIADD3 UR4, UPT, UPT, UR4, 0x1, URZ ;  /* 0x0000000104047890 */ /* 0x000fc8000fffe0ff */
[----:B------:R-:W-:-:S04]  /*2cd0*/  UISETP.NE.AND UP0, UPT, UR4, 0x11, UPT ;  /* 0x000000110400788c */ /* 0x000fc8000bf05270 */
[----:B------:R-:W-:Y:S02]  /*2ce0*/  USEL UR6, URZ, 0x1, UP0 ;  /* 0x00000001ff067887 */ /* 0x000fe40008000000 */
[----:B------:R-:W-:-:S04]  /*2cf0*/  USEL UR4, UR4, URZ, UP0 ;  /* 0x000000ff04047287 */ /* 0x000fc80008000000 */
[----:B------:R-:W-:Y:S01]  /*2d00*/  ULEA UR5, UR4, UR13, 0x3 ;  /* 0x0000000d04057291 */ /* 0x000fe2000f8e18ff */
[----:B------:R-:W-:-:S04]  /*2d10*/  LOP3.LUT R2, R2, UR6, RZ, 0x3c, !PT ;  /* 0x0000000602027c12 */ /* 0x000fc8000f8e3cff */
[----:B-1----:R-:W-:-:S04]  /*2d20*/  SHF.L.U32 R3, R2, 0x1f, RZ ;  /* 0x0000001f02037819 */ /* 0x002fc800000006ff */
[----:B------:R-:W1:Y:S02]  /*2d30*/  SYNCS.PHASECHK.TRANS64.TRYWAIT P0, [UR5], R3 ;  /* 0x00000003ff0075a7 */ /* 0x000e640008001105 */
[----:B-1----:R-:W-:Y:S05]  /*2d40*/  @!P0 BRA `(.L_x_46) ;  /* 0x0000005c00148947 */ /* 0x002fea0003800000 */
.L_x_156:
        /* <DEDUP_REMOVED lines=9> */
.L_x_158:
        /* <DEDUP_REMOVED lines=9> */
.L_x_160:
        /* <DEDUP_REMOVED lines=9> */
.L_x_162:
        /* <DEDUP_REMOVED lines=9> */
.L_x_164:
        /* <DEDUP_REMOVED lines=9> */
.L_x_166:
        /* <DEDUP_REMOVED lines=9> */
.L_x_168:
        /* <DEDUP_REMOVED lines=9> */
.L_x_170:
        /* <DEDUP_REMOVED lines=9> */
.L_x_172:
        /* <DEDUP_REMOVED lines=9> */
.L_x_174:
        /* <DEDUP_REMOVED lines=9> */
.L_x_176:
        /* <DEDUP_REMOVED lines=9> */
.L_x_178:
        /* <DEDUP_REMOVED lines=9> */
.L_x_180:
        /* <DEDUP_REMOVED lines=9> */
.L_x_182:
[----:B------:R-:W-:-:S04]  /*34a0*/  UIADD3 UR4, UPT, UPT, UR4, 0x1, URZ ;  /* 0x0000000104047890 */ /* 0x000fc8000fffe0ff */
[----:B------:R-:W-:-:S04]  /*34b0*/  UISETP.NE.AND UP0, UPT, UR4, 0x11, UPT ;  /* 0x000000110400788c */ /* 0x000fc8000bf05270 */
[----:B------:R-:W-:Y:S02]  /*34c0*/  USEL UR5, URZ, 0x1, UP0 ;  /* 0x00000001ff057887 */ /* 0x000fe40008000000 */
[----:B------:R-:W-:-:S04]  /*34d0*/  USEL UR4, UR4, URZ, UP0 ;  /* 0x000000ff04047287 */ /* 0x000fc80008000000 */
[----:B------:R-:W-:Y:S01]  /*34e0*/  ULEA UR4, UR4, UR13, 0x3 ;  /* 0x0000000d04047291 */ /* 0x000fe2000f8e18ff */
[----:B------:R-:W-:-:S04]  /*34f0*/  LOP3.LUT R2, R2, UR5, RZ, 0x3c, !PT ;  /* 0x0000000502027c12 */ /* 0x000fc8000f8e3cff */
[----:B------:R-:W-:Y:S01]  /*3500*/  SHF.L.U32 R2, R2, 0x1f, RZ ;  /* 0x0000001f02027819 */ /* 0x000fe200000006ff */
[----:B-1----:R-:W-:-:S07]  /*3510*/  IMAD.U32 R0, RZ, RZ, UR4 ;  /* 0x00000004ff007e24 */ /* 0x002fce000f8e00ff */
.L_x_60:
[----:B-1----:R1:W3:Y:S02]  /*3520*/  SYNCS.PHASECHK.TRANS64.TRYWAIT P0, [R0+URZ], R2 ;  /* 0x00000002000075a7 */ /* 0x0022e400080011ff */
[----:B---3--:R-:W-:Y:S05]  /*3530*/  @!P0 NANOSLEEP.SYNCS 0x989680 ;  /* 0x009896800000895d */ /* 0x008fea0003900000 */
[----:B------:R-:W3:Y:S02]  /*3540*/  @!P0 SYNCS.PHASECHK.TRANS64 P0, [R0+URZ], R2 ;  /* 0x00000002000085a7 */ /* 0x000ee400080010ff */
[----:B--23--:R-:W-:Y:S05]  /*3550*/  @P0 EXIT ;  /* 0x000000000000094d */ /* 0x00cfea0003800000 */
[----:B------:R-:W-:Y:S05]  /*3560*/  BRA `(.L_x_60) ;  /* 0xfffffffc00ec7947 */ /* 0x000fea000383ffff */
.L_x_23:
[----:B------:R-:W2:Y:S02]  /*3570*/  S2UR UR4, SR_CgaCtaId ;  /* 0x00000000000479c3 */ /* 0x000ea40000008800 */
[----:B--2---:R-:W-:-:S04]  /*3580*/  UISETP.NE.AND UP0, UPT, UR4, URZ, UPT ;  /* 0x000000ff0400728c */ /* 0x004fc8000bf05270 */
[----:B------:R-:W-:-:S09]  /*3590*/  UISETP.NE.OR UP0, UPT, UR20, 0x1, UP0 ;  /* 0x000000011400788c */ /* 0x000fd20008705670 */
[----:B------:R-:W-:Y:S05]  /*35a0*/  BRA.U UP0, `(.L_x_61) ;  /* 0x00000005004c7547 */ /* 0x000fea000b800000 */
[----:B------:R-:W2:Y:S01]  /*35b0*/  S2UR UR5, SR_CgaCtaId ;  /* 0x00000000000579c3 */ /* 0x000ea20000008800 */
[----:B------:R-:W-:Y:S01]  /*35c0*/  UMOV UR4, 0x400 ;  /* 0x0000040000047882 */ /* 0x000fe20000000000 */
[----:B------:R-:W-:Y:S01]  /*35d0*/  ISETP.GE.U32.AND P2, PT, R3, 0x8, PT ;  /* 0x000000080300780c */ /* 0x000fe20003f46070 */
[----:B------:R-:W-:Y:S01]  /*35e0*/  IMAD.MOV.U32 R12, RZ, RZ, 0x1 ;  /* 0x00000001ff0c7424 */ /* 0x000fe200078e00ff */
[----:B------:R-:W-:Y:S02]  /*35f0*/  CS2R R10, SRZ ;  /* 0x00000000000a7805 */ /* 0x000fe4000001ff00 */
[----:B------:R-:W-:Y:S01]  /*3600*/  CS2R R8, SRZ ;  /* 0x0000000000087805 */ /* 0x000fe2000001ff00 */
[----:B--2---:R-:W-:-:S03]  /*3610*/  ULEA UR6, UR5, UR4, 0x18 ;  /* 0x0000000405067291 */ /* 0x004fc6000f8ec0ff */
[----:B------:R-:W-:-:S09]  /*3620*/  UMOV UR5, URZ ;  /* 0x000000ff00057c82 */ /* 0x000fd20008000000 */
.L_x_65:
[----:B------:R-:W-:Y:S02]  /*3630*/  LEA R0, R8, UR6, 0x3 ;  /* 0x0000000608007c11 */ /* 0x000fe4000f8e18ff */
[----:B------:R-:W-:-:S03]  /*3640*/  SHF.L.U32 R4, R9, 0x1f, RZ ;  /* 0x0000001f09047819 */ /* 0x000fc600000006ff */
[----:B------:R-:W-:Y:S01]  /*3650*/  VIADD R5, R0, 0x1c0 ;  /* 0x000001c000057836 */ /* 0x000fe20000000000 */
[----:B------:R-:W2:Y:S02]  /*3660*/  SYNCS.PHASECHK.TRANS64.TRYWAIT P0, [R0+URZ+0x1b0], R4 ;  /* 0x0001b004000075a7 */ /* 0x000ea400080011ff */
[----:B--2---:R-:W-:Y:S05]  /*3670*/  @!P0 BRA `(.L_x_62) ;  /* 0x0000005800188947 */ /* 0x004fea0003800000 */
.L_x_183:
[----:B------:R-:W-:Y:S01]  /*3680*/  ULEA UR4, UR5, UR6, 0x3 ;  /* 0x0000000605047291 */ /* 0x000fe2000f8e18ff */
[----:B--2---:R-:W-:Y:S01]  /*3690*/  PRMT R0, RZ, 0x654, R5 ;  /* 0x00000654ff007816 */ /* 0x004fe20000000005 */
[----:B------:R-:W-:Y:S01]  /*36a0*/  @!P2 IMAD.MOV.U32 R4, RZ, RZ, 0x10 ;  /* 0x00000010ff04a424 */ /* 0x000fe200078e00ff */
[----:B------:R-:W-:Y:S01]  /*36b0*/  SHF.L.U32 R5, R12, 0x1f, RZ ;  /* 0x0000001f0c057819 */ /* 0x000fe200000006ff */
[----:B------:R-:W-:Y:S01]  /*36c0*/  UIADD3 UR7, UPT, UPT, UR4, 0x150, URZ ;  /* 0x0000015004077890 */ /* 0x000fe2000fffe0ff */
[----:B------:R2:W-:Y:S05]  /*36d0*/  SYNCS.ARRIVE.TRANS64.RED.A1T0 RZ, [R0+URZ], RZ ;  /* 0x000000ff00ff79a7 */ /* 0x0005ea00081004ff */
[----:B------:R-:W-:Y:S01]  /*36e0*/  IMAD.U32 R6, RZ, RZ, UR7 ;  /* 0x00000007ff067e24 */ /* 0x000fe2000f8e00ff */
[----:B------:R-:W3:Y:S04]  /*36f0*/  SYNCS.PHASECHK.TRANS64.TRYWAIT P0, [UR4+0x160], R5 ;  /* 0x00016005ff0075a7 */ /* 0x000ee80008001104 */
[----:B------:R-:W-:Y:S01]  /*3700*/  PRMT R6, R3, 0x654, R6 ;  /* 0x0000065403067816 */ /* 0x000fe20000000006 */
[----:B--23--:R-:W-:Y:S06]  /*3710*/  @!P0 BRA `(.L_x_63) ;  /* 0x0000005800048947 */ /* 0x00cfec0003800000 */
.L_x_185:
[----:B------:R-:W-:Y:S01]  /*3720*/  ULEA UR8, UR5, UR6, 0x4 ;  /* 0x0000000605087291 */ /* 0x000fe2000f8e20ff */
[----:B------:R-:W-:Y:S01]  /*3730*/  SEL R2, R6, R2, !P2 ;  /* 0x0000000206027207 */ /* 0x000fe20005000000 */
[----:B------:R-:W-:Y:S01]  /*3740*/  UIADD3 UR9, UPT, UPT, UR4, 0x150, URZ ;  /* 0x0000015004097890 */ /* 0x000fe2000fffe0ff */
[----:B--2---:R-:W-:Y:S01]  /*3750*/  LEA R0, R11, UR6, 0x3 ;  /* 0x000000060b007c11 */ /* 0x004fe2000f8e18ff */
[----:B------:R-:W-:Y:S01]  /*3760*/  UIADD3 UR8, UPT, UPT, UR8, 0x1e0, URZ ;  /* 0x000001e008087890 */ /* 0x000fe2000fffe0ff */
[----:B------:R2:W-:Y:S01]  /*3770*/  @!P2 SYNCS.ARRIVE.TRANS64.RED RZ, [R2+URZ], R4 ;  /* 0x0000000402ffa9a7 */ /* 0x0005e200080004ff */
[----:B------:R-:W-:Y:S01]  /*3780*/  UIADD3 UR4, UPT, UPT, UR5, 0x1, URZ ;  /* 0x0000000105047890 */ /* 0x000fe2000fffe0ff */
[----:B------:R-:W-:-:S03]  /*3790*/  VIADD R8, R8, 0x1 ;  /* 0x0000000108087836 */ /* 0x000fc60000000000 */
[----:B------:R-:W-:Y:S02]  /*37a0*/  UISETP.NE.AND UP0, UPT, UR4, 0x2, UPT ;  /* 0x000000020400788c */ /* 0x000fe4000bf05270 */
[----:B------:R-:W-:Y:S01]  /*37b0*/  ISETP.NE.AND P0, PT, R8, 0x2, PT ;  /* 0x000000020800780c */ /* 0x000fe20003f05270 */
[----:B------:R-:W-:Y:S06]  /*37c0*/  UGETNEXTWORKID.BROADCAST [UR8], [UR9] ;  /* 0x00000000080073ca */ /* 0x000fec0008000100 */
[----:B------:R-:W-:Y:S02]  /*37d0*/  USEL UR7, URZ, 0x1, UP0 ;  /* 0x00000001ff077887 */ /* 0x000fe40008000000 */
[----:B------:R-:W-:-:S04]  /*37e0*/  USEL UR5, UR4, URZ, UP0 ;  /* 0x000000ff04057287 */ /* 0x000fc80008000000 */
[----:B------:R-:W-:Y:S02]  /*37f0*/  LOP3.LUT R12, R12, UR7, RZ, 0x3c, !PT ;  /* 0x000000070c0c7c12 */ /* 0x000fe4000f8e3cff */
[----:B--2---:R-:W-:-:S04]  /*3800*/  SHF.L.U32 R4, R10, 0x1f, RZ ;  /* 0x0000001f0a047819 */ /* 0x004fc800000006ff */
[----:B------:R-:W2:Y:S02]  /*3810*/  SYNCS.PHASECHK.TRANS64.TRYWAIT P1, [R0+URZ+0x150], R4 ;  /* 0x00015004000075a7 */ /* 0x000ea400080211ff */
[----:B--2---:R-:W-:Y:S05]  /*3820*/  @!P1 BRA `(.L_x_64) ;  /* 0x0000005400d89947 */ /* 0x004fea0003800000 */
.L_x_186:
[C---:B--2---:R-:W-:Y:S01]  /*3830*/  LEA R4, R11.reuse, UR6, 0x4 ;  /* 0x000000060b047c11 */ /* 0x044fe2000f8e20ff */
[----:B------:R-:W-:Y:S01]  /*3840*/  VIADD R0, R0, 0x160 ;  /* 0x0000016000007836 */ /* 0x000fe20000000000 */
[----:B------:R-:W-:Y:S01]  /*3850*/  SEL R8, R8, RZ, P0 ;  /* 0x000000ff08087207 */ /* 0x000fe20000000000 */
[----:B------:R-:W-:-:S03]  /*3860*/  VIADD R11, R11, 0x1 ;  /* 0x000000010b0b7836 */ /* 0x000fc60000000000 */
[----:B------:R-:W2:Y:S01]  /*3870*/  LDS.128 R4, [R4+0x1e0] ;  /* 0x0001e00004047984 */ /* 0x000ea20000000c00 */
[----:B------:R-:W-:Y:S02]  /*3880*/  PRMT R0, RZ, 0x654, R0 ;  /* 0x00000654ff007816 */ /* 0x000fe40000000000 */
[C---:B------:R-:W-:Y:S01]  /*3890*/  ISETP.NE.AND P1, PT, R11.reuse, 0x2, PT ;  /* 0x000000020b00780c */ /* 0x040fe20003f25270 */
[----:B------:R-:W-:Y:S01]  /*38a0*/  @!PT LDS RZ, [RZ] ;  /* 0x00000000fffff984 */ /* 0x000fe20000000800 */
[----:B------:R-:W-:Y:S01]  /*38b0*/  @!PT LDS RZ, [RZ] ;  /* 0x00000000fffff984 */ /* 0x000fe20000000800 */
[----:B------:R-:W-:Y:S01]  /*38c0*/  @!PT LDS RZ, [RZ] ;  /* 0x00000000fffff984 */ /* 0x000fe20000000800 */
[----:B------:R-:W-:Y:S01]  /*38d0*/  @!PT LDS RZ, [RZ] ;  /* 0x00000000fffff984 */ /* 0x000fe20000000800 */
[----:B------:R3:W-:Y:S06]  /*38e0*/  MEMBAR.ALL.CTA ;  /* 0x0000000000007992 */ /* 0x0007ec0000008000 */
[----:B---3--:R-:W3:Y:S01]  /*38f0*/  FENCE.VIEW.ASYNC.S ;  /* 0x00000000000073c6 */ /* 0x008ee20000000000 */
[----:B------:R-:W-:Y:S01]  /*3900*/  SEL R11, R11, RZ, P1 ;  /* 0x000000ff0b0b7207 */ /* 0x000fe20000800000 */
[----:B---3--:R3:W-:Y:S01]  /*3910*/  SYNCS.ARRIVE.TRANS64.RED.A1T0 RZ, [R0+URZ], RZ ;  /* 0x000000ff00ff79a7 */ /* 0x0087e200081004ff */
[----:B--2---:R-:W-:-:S02]  /*3920*/  LOP3.LUT P3, RZ, R6, 0x1, RZ, 0xc0, !PT ;  /* 0x0000000106ff7812 */ /* 0x004fc4000786c0ff */
[----:B------:R-:W-:-:S04]  /*3930*/  SEL R4, RZ, 0x1, P1 ;  /* 0x00000001ff047807 */ /* 0x000fc80000800000 */
[----:B------:R-:W-:Y:S02]  /*3940*/  LOP3.LUT R10, R10, R4, RZ, 0x3c, !PT ;  /* 0x000000040a0a7212 */ /* 0x000fe400078e3cff */
[----:B---3--:R-:W-:-:S04]  /*3950*/  SEL R0, RZ, 0x1, P0 ;  /* 0x00000001ff007807 */ /* 0x008fc80000000000 */
[----:B------:R-:W-:Y:S01]  /*3960*/  LOP3.LUT R9, R9, R0, RZ, 0x3c, !PT ;  /* 0x0000000009097212 */ /* 0x000fe200078e3cff */
[----:B------:R-:W-:Y:S06]  /*3970*/  @P3 BRA `(.L_x_65) ;  /* 0xfffffffc002c3947 */ /* 0x000fec000383ffff */
[----:B------:R-:W-:Y:S01]  /*3980*/  ULEA UR4, UR5, UR6, 0x3 ;  /* 0x0000000605047291 */ /* 0x000fe2000f8e18ff */
[----:B------:R-:W-:-:S08]  /*3990*/  SHF.L.U32 R2, R12, 0x1f, RZ ;  /* 0x0000001f0c027819 */ /* 0x000fd000000006ff */
[----:B------:R-:W2:Y:S02]  /*39a0*/  SYNCS.PHASECHK.TRANS64 P0, [UR4+0x160], R2 ;  /* 0x00016002ff0075a7 */ /* 0x000ea40008001004 */
[----:B--2---:R-:W-:Y:S05]  /*39b0*/  @P0 BRA `(.L_x_66) ;  /* 0x0000000000080947 */ /* 0x004fea0003800000 */
[----:B------:R-:W2:Y:S02]  /*39c0*/  SYNCS.PHASECHK.TRANS64.TRYWAIT P0, [UR4+0x160], R2 ;  /* 0x00016002ff0075a7 */ /* 0x000ea40008001104 */
[----:B--2---:R-:W-:Y:S05]  /*39d0*/  @!P0 BRA `(.L_x_67) ;  /* 0x0000005400808947 */ /* 0x004fea0003800000 */
.L_x_66:
[----:B------:R-:W-:-:S04]  /*39e0*/  UIADD3 UR7, UPT, UPT, UR5, 0x1, URZ ;  /* 0x0000000105077890 */ /* 0x000fc8000fffe0ff */
[----:B------:R-:W-:-:S04]  /*39f0*/  UISETP.NE.AND UP0, UPT, UR7, 0x2, UPT ;  /* 0x000000020700788c */ /* 0x000fc8000bf05270 */
[----:B------:R-:W-:Y:S02]  /*3a00*/  USEL UR8, URZ, 0x1, UP0 ;  /* 0x00000001ff087887 */ /* 0x000fe40008000000 */
[----:B------:R-:W-:-:S04]  /*3a10*/  USEL UR7, UR7, URZ, UP0 ;  /* 0x000000ff07077287 */ /* 0x000fc80008000000 */
[----:B------:R-:W-:Y:S01]  /*3a20*/  ULEA UR7, UR7, UR6, 0x3 ;  /* 0x0000000607077291 */ /* 0x000fe2000f8e18ff */
[----:B--2---:R-:W-:-:S04]  /*3a30*/  LOP3.LUT R2, R12, UR8, RZ, 0x3c, !PT ;  /* 0x000000080c027c12 */ /* 0x004fc8000f8e3cff */
[----:B------:R-:W-:-:S04]  /*3a40*/  SHF.L.U32 R0, R2, 0x1f, RZ ;  /* 0x0000001f02007819 */ /* 0x000fc800000006ff */
[----:B------:R-:W2:Y:S02]  /*3a50*/  SYNCS.PHASECHK.TRANS64 P0, [UR7+0x160], R0 ;  /* 0x00016000ff0075a7 */ /* 0x000ea40008001007 */
[----:B-12---:R-:W-:Y:S05]  /*3a60*/  @P0 EXIT ;  /* 0x000000000000094d */ /* 0x006fea0003800000 */
[----:B------:R-:W-:Y:S02]  /*3a70*/  SHF.L.U32 R2, R2, 0x1f, RZ ;  /* 0x0000001f02027819 */ /* 0x000fe400000006ff */
[----:B------:R-:W-:-:S07]  /*3a80*/  MOV R0, UR7 ;  /* 0x0000000700007c02 */ /* 0x000fce0008000f00 */
.L_x_68:
[----:B-1----:R1:W2:Y:S02]  /*3a90*/  SYNCS.PHASECHK.TRANS64.TRYWAIT P0, [R0+URZ+0x160], R2 ;  /* 0x00016002000075a7 */ /* 0x0022a400080011ff */
[----:B--2---:R-:W-:Y:S05]  /*3aa0*/  @!P0 NANOSLEEP.SYNCS 0x989680 ;  /* 0x009896800000895d */ /* 0x004fea0003900000 */
[----:B------:R-:W2:Y:S02]  /*3ab0*/  @!P0 SYNCS.PHASECHK.TRANS64 P0, [R0+URZ+0x160], R2 ;  /* 0x00016002000085a7 */ /* 0x000ea400080010ff */
[----:B--2---:R-:W-:Y:S05]  /*3ac0*/  @P0 EXIT ;  /* 0x000000000000094d */ /* 0x004fea0003800000 */
[----:B------:R-:W-:Y:S05]  /*3ad0*/  BRA `(.L_x_68) ;  /* 0xfffffffc00ec7947 */ /* 0x000fea000383ffff */
.L_x_61:
[----:B------:R-:W-:Y:S05]  /*3ae0*/  BRA.U UP5, `(.L_x_69) ;  /* 0x0000001105dc7547 */ /* 0x000fea000b800000 */
[----:B------:R-:W2:Y:S01]  /*3af0*/  S2UR UR7, SR_CgaCtaId ;  /* 0x00000000000779c3 */ /* 0x000ea20000008800 */
[----:B------:R-:W-:Y:S01]  /*3b00*/  UMOV UR4, 0x40 ;  /* 0x0000004000047882 */ /* 0x000fe20000000000 */
[----:B------:R-:W-:Y:S01]  /*3b10*/  NOP ;  /* 0x0000000000007918 */ /* 0x000fe20000000000 */
[----:B------:R-:W-:Y:S01]  /*3b20*/  UMOV UR6, 0x400 ;  /* 0x0000040000067882 */ /* 0x000fe20000000000 */
[----:B--2---:R-:W-:Y:S02]  /*3b30*/  ULEA UR5, UR7, UR4, 0x18 ;  /* 0x0000000407057291 */ /* 0x004fe4000f8ec0ff */
[----:B------:R-:W-:-:S07]  /*3b40*/  ULEA UR6, UR7, UR6, 0x18 ;  /* 0x0000000607067291 */ /* 0x000fce000f8ec0ff */
[----:B------:R-:W2:Y:S02]  /*3b50*/  LDS.U8 R3, [UR5+0x1c] ;  /* 0x00001c05ff037984 */ /* 0x000ea40008000000 */
[----:B--2---:R-:W-:-:S13]  /*3b60*/  ISETP.NE.AND P0, PT, R3, RZ, PT ;  /* 0x000000ff0300720c */ /* 0x004fda0003f05270 */
[----:B------:R-:W-:Y:S05]  /*3b70*/  @P0 BRA `(.L_x_70) ;  /* 0x0000000400080947 */ /* 0x000fea0003800000 */
[----:B------:R-:W-:Y:S02]  /*3b80*/  UISETP.NE.U32.AND UP1, UPT, UR46, 0x1, UPT ;  /* 0x000000012e00788c */ /* 0x000fe4000bf25070 */
[----:B------:R-:W-:-:S07]  /*3b90*/  UIADD3 UR7, UPT, UPT, UR5, 0x8, URZ ;  /* 0x0000000805077890 */ /* 0x000fce000fffe0ff */
[----:B------:R-:W-:Y:S05]  /*3ba0*/  BRA.U !UP1, `(.L_x_71) ;  /* 0x00000001099c7547 */ /* 0x000fea000b800000 */
[----:B------:R-:W-:Y:S01]  /*3bb0*/  ELECT P0, URZ, PT ;  /* 0x0000000000ff782f */ /* 0x000fe20003800000 */
[----:B------:R-:W-:-:S12]  /*3bc0*/  BSSY B0, `(.L_x_71) ;  /* 0x0000025000007945 */ /* 0x000fd80003800000 */
[----:B------:R-:W-:Y:S05]  /*3bd0*/  @!P0 BRA `(.L_x_72) ;  /* 0x00000000008c8947 */ /* 0x000fea0003800000 */
[----:B------:R-:W-:-:S05]  /*3be0*/  UMOV UR4, 0x10 ;  /* 0x0000001000047882 */ /* 0x000fca0000000000 */
[----:B------:R-:W-:Y:S04]  /*3bf0*/  DEPBAR.LE SB2, 0x36 ;  /* 0x0000ad800000791a */ /* 0x000fe80000000000 */
[----:B------:R-:W2:Y:S02]  /*3c00*/  UTCATOMSWS.2CTA.FIND_AND_SET.ALIGN UP0, UR4, UR4 ;  /* 0x00000004000475e3 */ /* 0x000ea40008200800 */
[----:B--2---:R-:W-:Y:S01]  /*3c10*/  MOV R10, UR4 ;  /* 0x00000004000a7c02 */ /* 0x004fe20008000f00 */
[----:B------:R-:W-:Y:S06]  /*3c20*/  BRA.U UP0, `(.L_x_73) ;  /* 0x0000000100187547 */ /* 0x000fec000b800000 */
.L_x_74:
[----:B------:R-:W-:Y:S05]  /*3c30*/  NANOSLEEP 0x64 ;  /* 0x000000640000795d */ /* 0x000fea0003800000 */
[----:B------:R-:W-:-:S05]  /*3c40*/  UMOV UR4, 0x10 ;  /* 0x0000001000047882 */ /* 0x000fca0000000000 */
[----:B------:R-:W-:Y:S04]  /*3c50*/  DEPBAR.LE SB2, 0x36 ;  /* 0x0000ad800000791a */ /* 0x000fe80000000000 */
[----:B------:R-:W2:Y:S02]  /*3c60*/  UTCATOMSWS.2CTA.FIND_AND_SET.ALIGN UP0, UR4, UR4 ;  /* 0x00000004000475e3 */ /* 0x000ea40008200800 */
[----:B--2---:R-:W-:Y:S01]  /*3c70*/  MOV R10, UR4 ;  /* 0x00000004000a7c02 */ /* 0x004fe20008000f00 */
[----:B------:R-:W-:Y:S05]  /*3c80*/  BRA.U !UP0, `(.L_x_74) ;  /* 0xfffffffd08e87547 */ /* 0x000fea000b83ffff */
.L_x_73:
[----:B------:R-:W2:Y:S01]  /*3c90*/  LDS R6, [UR5+0x10] ;  /* 0x00001005ff067984 */ /* 0x000ea20008000800 */
[----:B------:R-:W-:Y:S01]  /*3ca0*/  IMAD.U32 R3, RZ, RZ, UR6 ;  /* 0x00000006ff037e24 */ /* 0x000fe2000f8e00ff */
[----:B------:R-:W-:-:S03]  /*3cb0*/  MOV R4, UR45 ;  /* 0x0000002d00047c02 */ /* 0x000fc60008000f00 */
[----:B------:R-:W-:Y:S01]  /*3cc0*/  VIADD R3, R3, 0x200 ;  /* 0x0000020003037836 */ /* 0x000fe20000000000 */
[----:B--2---:R-:W-:-:S04]  /*3cd0*/  SHF.L.U32 R6, R6, 0x1f, RZ ;  /* 0x0000001f06067819 */ /* 0x004fc800000006ff */
[----:B------:R-:W2:Y:S02]  /*3ce0*/  SYNCS.PHASECHK.TRANS64.TRYWAIT P0, [UR5+0x8], R6 ;  /* 0x00000806ff0075a7 */ /* 0x000ea40008001105 */
[----:B--2---:R-:W-:Y:S05]  /*3cf0*/  @P0 BRA `(.L_x_75) ;  /* 0x0000000000080947 */ /* 0x004fea0003800000 */
[----:B------:R-:W2:Y:S02]  /*3d00*/  SYNCS.PHASECHK.TRANS64.TRYWAIT P0, [UR5+0x8], R6 ;  /* 0x00000806ff0075a7 */ /* 0x000ea40008001105 */
[----:B--2---:R-:W-:Y:S05]  /*3d10*/  @!P0 BRA `(.L_x_76) ;  /* 0x0000005000c88947 */ /* 0x004fea0003800000 */
.L_x_75:
[----:B------:R-:W-:Y:S01]  /*3d20*/  PRMT R4, R4, 0x654, R3 ;  /* 0x0000065404047816 */ /* 0x000fe20000000003 */
[----:B------:R-:W-:Y:S01]  /*3d30*/  HFMA2 R3, -RZ, RZ, 0, 5.9604644775390625e-08 ;  /* 0x00000001ff037431 */ /* 0x000fe200000001ff */
[----:B------:R-:W-:Y:S01]  /*3d40*/  UPRMT UR4, UR45, 0x654, UR7 ;  /* 0x000006542d047896 */ /* 0x000fe20008000007 */
[----:B------:R-:W-:Y:S02]  /*3d50*/  IMAD.MOV.U32 R8, RZ, RZ, 0xffff ;  /* 0x0000ffffff087424 */ /* 0x000fe400078e00ff */
[----:B--2---:R-:W-:Y:S02]  /*3d60*/  IMAD.MOV.U32 R6, RZ, RZ, 0x4 ;  /* 0x00000004ff067424 */ /* 0x004fe400078e00ff */
[----:B------:R-:W-:Y:S01]  /*3d70*/  IMAD.SHL.U32 R9, R10, 0x20, RZ ;  /* 0x000000200a097824 */ /* 0x000fe200078e00ff */
[----:B------:R-:W-:Y:S02]  /*3d80*/  MOV R5, UR4 ;  /* 0x0000000400057c02 */ /* 0x000fe40008000f00 */
[-C--:B------:R-:W-:Y:S01]  /*3d90*/  SHF.L.U32 R8, R8, R10.reuse, RZ ;  /* 0x0000000a08087219 */ /* 0x080fe200000006ff */
[----:B------:R2:W-:Y:S01]  /*3da0*/  SYNCS.ARRIVE.TRANS64.RED RZ, [UR4], R6 ;  /* 0x00000006ffff79a7 */ /* 0x0005e20008000404 */
[----:B------:R-:W-:Y:S01]  /*3db0*/  SHF.L.U32 R7, R3, R10, RZ ;  /* 0x0000000a03077219 */ /* 0x000fe200000006ff */
[----:B------:R2:W-:Y:S04]  /*3dc0*/  STS [UR6+0x200], R9 ;  /* 0x00020009ff007988 */ /* 0x0005e80008000806 */
[----:B------:R2:W-:Y:S04]  /*3dd0*/  STAS [R4.64], R10 ;  /* 0x0000000a04007dbd */ /* 0x0005e8000c0008ff */
[----:B------:R2:W-:Y:S04]  /*3de0*/  ATOMS.OR RZ, [UR5+0x14], R8 ;  /* 0x00001408ffff798c */ /* 0x0005e8000b000005 */
[----:B------:R2:W-:Y:S04]  /*3df0*/  ATOMS.OR RZ, [UR5+0x18], R7 ;  /* 0x00001807ffff798c */ /* 0x0005e8000b000005 */
[----:B------:R2:W-:Y:S02]  /*3e00*/  ATOMS.XOR RZ, [UR5+0x10], R3 ;  /* 0x00001003ffff798c */ /* 0x0005e4000b800005 */
.L_x_72:
[----:B-1----:R-:W-:Y:S05]  /*3e10*/  BSYNC B0 ;  /* 0x0000000000007941 */ /* 0x002fea0003800000 */
.L_x_71:
[----:B------:R-:W-:Y:S05]  /*3e20*/  BRA.U UP1, `(.L_x_77) ;  /* 0x00000001016c7547 */ /* 0x000fea000b800000 */
[----:B------:R-:W-:-:S03]  /*3e30*/  UMOV UR4, 0xffffffff ;  /* 0xffffffff00047882 */ /* 0x000fc60000000000 */
[----:B------:R-:W-:Y:S05]  /*3e40*/  BRA.DIV UR4, `(.L_x_78) ;  /* 0x0000005204947947 */ /* 0x000fea000b800000 */
[----:B------:R-:W-:-:S13]  /*3e50*/  ELECT P6, URZ, PT ;  /* 0x0000000000ff782f */ /* 0x000fda00038c0000 */
.L_x_190:
[----:B------:R-:W-:Y:S05]  /*3e60*/  @!P6 BRA `(.L_x_77) ;  /* 0x00000000005ce947 */ /* 0x000fea0003800000 */
[----:B--2---:R-:W2:Y:S02]  /*3e70*/  LDS R4, [UR5+0x10] ;  /* 0x00001005ff047984 */ /* 0x004ea40008000800 */
[----:B--2---:R-:W-:-:S04]  /*3e80*/  SHF.L.U32 R4, R4, 0x1f, RZ ;  /* 0x0000001f04047819 */ /* 0x004fc800000006ff */
[----:B------:R-:W2:Y:S02]  /*3e90*/  SYNCS.PHASECHK.TRANS64.TRYWAIT P0, [UR5+0x8], R4 ;  /* 0x00000804ff0075a7 */ /* 0x000ea40008001105 */
[----:B--2---:R-:W-:Y:S05]  /*3ea0*/  @P0 BRA `(.L_x_79) ;  /* 0x0000000000080947 */ /* 0x004fea0003800000 */
[----:B------:R-:W2:Y:S02]  /*3eb0*/  SYNCS.PHASECHK.TRANS64.TRYWAIT P0, [UR5+0x8], R4 ;  /* 0x00000804ff0075a7 */ /* 0x000ea40008001105 */
[----:B--2---:R-:W-:Y:S05]  /*3ec0*/  @!P0 BRA `(.L_x_80) ;  /* 0x0000005000948947 */ /* 0x004fea0003800000 */
.L_x_79:
[----:B------:R-:W3:Y:S01]  /*3ed0*/  LDS R6, [UR6+0x200] ;  /* 0x00020006ff067984 */ /* 0x000ee20008000800 */
[----:B--2---:R-:W-:Y:S02]  /*3ee0*/  HFMA2 R3, -RZ, RZ, 0, 5.9604644775390625e-08 ;  /* 0x00000001ff037431 */ /* 0x004fe400000001ff */
[----:B------:R-:W-:Y:S01]  /*3ef0*/  IMAD.MOV.U32 R4, RZ, RZ, 0xffff ;  /* 0x0000ffffff047424 */ /* 0x000fe200078e00ff */
[----:B------:R-:W-:Y:S01]  /*3f00*/  UPRMT UR4, UR45, 0x654, UR7 ;  /* 0x000006542d047896 */ /* 0x000fe20008000007 */
[----:B---3--:R-:W-:-:S03]  /*3f10*/  IMAD.SHL.U32 R5, R6, 0x20, RZ ;  /* 0x0000002006057824 */ /* 0x008fc600078e00ff */
[-C--:B------:R-:W-:Y:S02]  /*3f20*/  SHF.L.U32 R4, R4, R6.reuse, RZ ;  /* 0x0000000604047219 */ /* 0x080fe400000006ff */
[----:B------:R-:W-:Y:S01]  /*3f30*/  SHF.L.U32 R6, R3, R6, RZ ;  /* 0x0000000603067219 */ /* 0x000fe200000006ff */
[----:B------:R3:W-:Y:S04]  /*3f40*/  STS [UR6+0x200], R5 ;  /* 0x00020005ff007988 */ /* 0x0007e80008000806 */
[----:B------:R3:W-:Y:S04]  /*3f50*/  ATOMS.OR RZ, [UR5+0x14], R4 ;  /* 0x00001404ffff798c */ /* 0x0007e8000b000005 */
[----:B------:R3:W-:Y:S01]  /*3f60*/  ATOMS.OR RZ, [UR5+0x18], R6 ;  /* 0x00001806ffff798c */ /* 0x0007e2000b000005 */
[----:B------:R-:W-:Y:S03]  /*3f70*/  SYNCS.ARRIVE.TRANS64.RED.A1T0 RZ, [UR4], RZ ;  /* 0x000000ffffff79a7 */ /* 0x000fe60008100404 */
[----:B------:R3:W-:Y:S01]  /*3f80*/  ATOMS.XOR RZ, [UR5+0x10], R3 ;  /* 0x00001003ffff798c */ /* 0x0007e2000b800005 */
[----:B------:R-:W-:Y:S05]  /*3f90*/  BRA `(.L_x_77) ;  /* 0x0000000000107947 */ /* 0x000fea0003800000 */
.L_x_70:
[----:B------:R-:W-:Y:S02]  /*3fa0*/  MOV R3, 0xffffffff ;  /* 0xffffffff00037802 */ /* 0x000fe40000000f00 */
[----:B------:R-:W-:-:S03]  /*3fb0*/  MOV R4, 0x3fe0 ;  /* 0x00003fe000047802 */ /* 0x000fc60000000f00 */
[----:B------:R2:W-:Y:S04]  /*3fc0*/  STS [UR6+0x200], R3 ;  /* 0x00020003ff007988 */ /* 0x0005e80008000806 */
[----:B-12--5:R-:W-:Y:S05]  /*3fd0*/  CALL.REL.NOINC `($__internal_1_$__cuda_sm10x_tcgen05_guardrail_trap_phase_invalid_during_alloc) ;  /* 0x0000005400f47944 */ /* 0x026fea0003c00000 */
.L_x_77:
[----:B------:R-:W-:Y:S05]  /*3fe0*/  WARPSYNC.ALL ;  /* 0x0000000000007948 */ /* 0x000fea0003800000 */
[----:B------:R-:W4:Y:S01]  /*3ff0*/  S2UR UR4, SR_CgaCtaId ;  /* 0x00000000000479c3 */ /* 0x000f220000008800 */
[----:B------:R-:W-:Y:S01]  /*4000*/  UMOV UR26, 0x400 ;  /* 0x00000400001a7882 */ /* 0x000fe20000000000 */
[----:B------:R-:W-:-:S06]  /*4010*/  NOP ;  /* 0x0000000000007918 */ /* 0x000fcc0000000000 */
[----:B------:R-:W-:Y:S06]  /*4020*/  BAR.ARV 0x6, 0xa0 ;  /* 0x0182800000007b1d */ /* 0x000fec0000002000 */
[----:B------:R-:W1:Y:S01]  /*4030*/  LDCU UR6, c[0x0][0x38c] ;  /* 0x00007180ff0677ac */ /* 0x000e620008000800 */
[----:B------:R-:W-:Y:S01]  /*4040*/  LOP3.LUT R0, R0, 0xffff, RZ, 0xc0, !PT ;  /* 0x0000ffff00007812 */ /* 0x000fe200078ec0ff */
[----:B--2---:R-:W-:Y:S01]  /*4050*/  IMAD.MOV.U32 R9, RZ, RZ, 0x1 ;  /* 0x00000001ff097424 */ /* 0x004fe200078e00ff */
[----:B------:R-:W-:Y:S01]  /*4060*/  LOP3.LUT R2, R2, 0xffff, RZ, 0xc0, !PT ;  /* 0x0000ffff02027812 */ /* 0x000fe200078ec0ff */
[----:B------:R-:W-:Y:S01]  /*4070*/  IMAD.MOV.U32 R8, RZ, RZ, RZ ;  /* 0x000000ffff087224 */ /* 0x000fe200078e00ff */
[----:B------:R-:W-:Y:S01]  /*4080*/  R2UR UR42, R0 ;  /* 0x00000000002a72ca */ /* 0x000fe200000e0000 */
[----:B------:R-:W-:Y:S01]  /*4090*/  UMOV UR32, URZ ;  /* 0x000000ff00207c82 */ /* 0x000fe20008000000 */
[----:B------:R-:W-:Y:S01]  /*40a0*/  R2UR UR28, R2 ;  /* 0x00000000021c72ca */ /* 0x000fe200000e0000 */
[----:B------:R-:W-:Y:S01]  /*40b0*/  UMOV UR23, URZ ;  /* 0x000000ff00177c82 */ /* 0x000fe20008000000 */
[----:B------:R-:W-:Y:S01]  /*40c0*/  UMOV UR22, URZ ;  /* 0x000000ff00167c82 */ /* 0x000fe20008000000 */
[----:B----4-:R-:W-:-:S02]  /*40d0*/  ULEA UR26, UR4, UR26, 0x18 ;  /* 0x0000001a041a7291 */ /* 0x010fc4000f8ec0ff */
[----:B------:R-:W-:Y:S02]  /*40e0*/  UISETP.NE.AND UP3, UPT, UR46, URZ, UPT ;  /* 0x000000ff2e00728c */ /* 0x000fe4000bf65270 */
[----:B------:R-:W-:Y:S02]  /*40f0*/  UIADD3 UR5, UPT, UPT, UR26, 0x3400, URZ ;  /* 0x000034001a057890 */ /* 0x000fe4000fffe0ff */
[----:B------:R-:W-:Y:S02]  /*4100*/  UIADD3 UR4, UPT, UPT, UR26, 0x25400, URZ ;  /* 0x000254001a047890 */ /* 0x000fe4000fffe0ff */
[----:B-1----:R-:W-:Y:S01]  /*4110*/  UIADD3 UR6, UPT, UPT, UR6, 0x3f, URZ ;  /* 0x0000003f06067890 */ /* 0x002fe2000fffe0ff */
[----:B---3--:R-:W1:Y:S01]  /*4120*/  LDS R3, [UR26+0x200] ;  /* 0x0002001aff037984 */ /* 0x008e620008000800 */
[----:B------:R-:W-:Y:S02]  /*4130*/  USHF.R.U32.HI UR5, URZ, 0x4, UR5 ;  /* 0x00000004ff057899 */ /* 0x000fe40008011605 */
[----:B------:R-:W-:-:S02]  /*4140*/  USHF.R.S32.HI UR33, URZ, 0x1f, UR6 ;  /* 0x0000001fff217899 */ /* 0x000fc40008011406 */
[----:B------:R-:W-:Y:S02]  /*4150*/  USHF.R.U32.HI UR4, URZ, 0x4, UR4 ;  /* 0x00000004ff047899 */ /* 0x000fe40008011604 */
[----:B------:R-:W-:Y:S02]  /*4160*/  ULEA.HI UR33, UR33, UR6, URZ, 0x6 ;  /* 0x0000000621217291 */ /* 0x000fe4000f8f30ff */
[----:B------:R-:W-:Y:S02]  /*4170*/  ULOP3.LUT UR5, UR5, 0x3fff, URZ, 0xc0, !UPT ;  /* 0x00003fff05057892 */ /* 0x000fe4000f8ec0ff */
[----:B------:R-:W-:Y:S02]  /*4180*/  USHF.R.S32.HI UR33, URZ, 0x6, UR33 ;  /* 0x00000006ff217899 */ /* 0x000fe40008011421 */
[----:B------:R-:W-:Y:S02]  /*4190*/  ULOP3.LUT UR30, UR4, 0x3fff, URZ, 0xc0, !UPT ;  /* 0x00003fff041e7892 */ /* 0x000fe4000f8ec0ff */
[----:B------:R-:W-:Y:S01]  /*41a0*/  UISETP.LT.AND UP0, UPT, UR33, 0x1, UPT ;  /* 0x000000012100788c */ /* 0x000fe2000bf01270 */
[----:B------:R-:W-:Y:S01]  /*41b0*/  UMOV UR40, 0x0 ;  /* 0x0000000000287882 */ /* 0x000fe20000000000 */
[----:B------:R-:W-:Y:S01]  /*41c0*/  UMOV UR41, 0x8100490 ;  /* 0x0810049000297882 */ /* 0x000fe20000000000 */
[----:B------:R-:W-:-:S02]  /*41d0*/  ULOP3.LUT UR29, UR5, 0x10000, URZ, 0xfc, !UPT ;  /* 0x00010000051d7892 */ /* 0x000fc4000f8efcff */
[----:B------:R-:W-:Y:S02]  /*41e0*/  ULOP3.LUT UR30, UR30, 0x10000, URZ, 0xfc, !UPT ;  /* 0x000100001e1e7892 */ /* 0x000fe4000f8efcff */
[----:B------:R-:W-:Y:S01]  /*41f0*/  USEL UR43, UR33, 0x1, !UP0 ;  /* 0x00000001212b7887 */ /* 0x000fe2000c000000 */
[----:B------:R-:W-:Y:S01]  /*4200*/  UMOV UR38, 0x0 ;  /* 0x0000000000267882 */ /* 0x000fe20000000000 */
[----:B------:R-:W-:Y:S01]  /*4210*/  UMOV UR39, 0x8100490 ;  /* 0x0810049000277882 */ /* 0x000fe20000000000 */
[----:B------:R-:W-:Y:S01]  /*4220*/  UMOV UR36, 0x0 ;  /* 0x0000000000247882 */ /* 0x000fe20000000000 */
[----:B------:R-:W-:Y:S01]  /*4230*/  UMOV UR37, 0x8100490 ;  /* 0x0810049000257882 */ /* 0x000fe20000000000 */
[----:B------:R-:W-:Y:S01]  /*4240*/  UMOV UR34, 0x0 ;  /* 0x0000000000227882 */ /* 0x000fe20000000000 */
[----:B------:R-:W-:Y:S01]  /*4250*/  UMOV UR35, 0x8100490 ;  /* 0x0810049000237882 */ /* 0x000fe20000000000 */
[----:B-1----:R-:W-:Y:S02]  /*4260*/  R2UR UR44, R3 ;  /* 0x00000000032c72ca */ /* 0x002fe400000e0000 */
[----:B------:R-:W-:-:S13]  /*4270*/  CS2R R2, SRZ ;  /* 0x0000000000027805 */ /* 0x000fda000001ff00 */
.L_x_88:
[C---:B------:R-:W-:Y:S02]  /*4280*/  LEA R0, R8.reuse, UR26, 0x3 ;  /* 0x0000001a08007c11 */ /* 0x040fe4000f8e18ff */
[----:B------:R-:W-:Y:S02]  /*4290*/  SHF.L.U32 R4, R3, 0x1f, RZ ;  /* 0x0000001f03047819 */ /* 0x000fe400000006ff */
[----:B------:R-:W-:Y:S02]  /*42a0*/  LEA R5, R8, UR26, 0x4 ;  /* 0x0000001a08057c11 */ /* 0x000fe4000f8e20ff */
[----:B------:R-:W1:Y:S02]  /*42b0*/  SYNCS.PHASECHK.TRANS64.TRYWAIT P0, [R0+URZ+0x150], R4 ;  /* 0x00015004000075a7 */ /* 0x000e6400080011ff */
[----:B-1-3--:R-:W-:Y:S05]  /*42c0*/  @!P0 BRA `(.L_x_81) ;  /* 0x0000004c00ac8947 */ /* 0x00afea0003800000 */
.L_x_191:
[----:B-1----:R-:W1:Y:S01]  /*42d0*/  LDS.128 R4, [R5+0x1e0] ;  /* 0x0001e00005047984 */ /* 0x002e620000000c00 */
[----:B------:R-:W-:Y:S02]  /*42e0*/  VIADD R0, R0, 0x160 ;  /* 0x0000016000007836 */ /* 0x000fe40000000000 */
[----:B------:R-:W-:Y:S01]  /*42f0*/  VIADD R8, R8, 0x1 ;  /* 0x0000000108087836 */ /* 0x000fe20000000000 */
[----:B------:R-:W-:Y:S01]  /*4300*/  @!PT LDS RZ, [RZ] ;  /* 0x00000000fffff984 */ /* 0x000fe20000000800 */
[----:B------:R-:W-:Y:S01]  /*4310*/  @!PT LDS RZ, [RZ] ;  /* 0x00000000fffff984 */ /* 0x000fe20000000800 */
[----:B------:R-:W-:Y:S01]  /*4320*/  @!PT LDS RZ, [RZ] ;  /* 0x00000000fffff984 */ /* 0x000fe20000000800 */
[----:B------:R-:W-:Y:S01]  /*4330*/  @!PT LDS RZ, [RZ] ;  /* 0x00000000fffff984 */ /* 0x000fe20000000800 */
[----:B------:R2:W-:Y:S06]  /*4340*/  MEMBAR.ALL.CTA ;  /* 0x0000000000007992 */ /* 0x0005ec0000008000 */
[----:B--2---:R-:W2:Y:S01]  /*4350*/  FENCE.VIEW.ASYNC.S ;  /* 0x00000000000073c6 */ /* 0x004ea20000000000 */
[----:B------:R-:W-:-:S04]  /*4360*/  PRMT R0, RZ, 0x654, R0 ;  /* 0x00000654ff007816 */ /* 0x000fc80000000000 */
[----:B--2---:R2:W-:Y:S01]  /*4370*/  SYNCS.ARRIVE.TRANS64.RED.A1T0 RZ, [R0+URZ], RZ ;  /* 0x000000ff00ff79a7 */ /* 0x0045e200081004ff */
[----:B-1----:R-:W-:Y:S01]  /*4380*/  LOP3.LUT P1, RZ, R6, 0x1, RZ, 0xc0, !PT ;  /* 0x0000000106ff7812 */ /* 0x002fe2000782c0ff */
[----:B--2---:R-:W-:-:S12]  /*4390*/  BRA.U UP3, `(.L_x_82) ;  /* 0x0000000503087547 */ /* 0x004fd8000b800000 */
[----:B------:R-:W1:Y:S01]  /*43a0*/  LDCU UR4, c[0x0][0x38c] ;  /* 0x00007180ff0477ac */ /* 0x000e620008000800 */
[----:B------:R-:W-:Y:S02]  /*43b0*/  PLOP3.LUT P2, PT, PT, PT, PT, 0x80, 0x8 ;  /* 0x000000000008781c */ /* 0x000fe40003f4f070 */
[----:B------:R-:W-:Y:S01]  /*43c0*/  SHF.L.U32 R4, R9, 0x1f, RZ ;  /* 0x0000001f09047819 */ /* 0x000fe200000006ff */
[----:B------:R-:W-:Y:S02]  /*43d0*/  ULEA UR31, UR32, UR26, 0x3 ;  /* 0x0000001a201f7291 */ /* 0x000fe4000f8e18ff */
[----:B------:R-:W-:Y:S02]  /*43e0*/  ULEA UR11, UR32, UR44, 0x5 ;  /* 0x0000002c200b7291 */ /* 0x000fe4000f8e28ff */
[----:B-1----:R-:W-:-:S06]  /*43f0*/  UISETP.GE.AND UP0, UPT, UR4, 0x1, UPT ;  /* 0x000000010400788c */ /* 0x002fcc000bf06270 */
[----:B------:R-:W-:-:S05]  /*4400*/  PLOP3.LUT P0, PT, PT, PT, UP0, 0x80, 0x8 ;  /* 0x000000000008781c */ /* 0x000fca0003f0f008 */
[----:B------:R-:W-:-:S08]  /*4410*/  @UP0 ULEA UR4, UR23, UR26, 0x3 ;  /* 0x0000001a17040291 */ /* 0x000fd0000f8e18ff */
[----:B------:R-:W-:-:S04]  /*4420*/  @P0 SHF.L.U32 R0, R2, 0x1f, RZ ;  /* 0x0000001f02000819 */ /* 0x000fc800000006ff */
[----:B------:R1:W2:Y:S01]  /*4430*/  @P0 SYNCS.PHASECHK.TRANS64.TRYWAIT P2, [UR4], R0 ;  /* 0x00000000ff0005a7 */ /* 0x0002a20008041104 */
[----:B------:R-:W3:Y:S02]  /*4440*/  SYNCS.PHASECHK.TRANS64.TRYWAIT P0, [UR31+0x190], R4 ;  /* 0x00019004ff0075a7 */ /* 0x000ee4000800111f */
[----:B-123--:R-:W-:Y:S05]  /*4450*/  @!P0 BRA `(.L_x_83) ;  /* 0x0000004c005c8947 */ /* 0x00efea0003800000 */
.L_x_193:
[----:B------:R-:W-:Y:S01]  /*4460*/  UMOV UR27, UR22 ;  /* 0x00000016001b7c82 */ /* 0x000fe20008000000 */
[----:B------:R-:W-:Y:S05]  /*4470*/  BRA.U !UP0, `(.L_x_84) ;  /* 0x0000000108c07547 */ /* 0x000fea000b800000 */
[----:B------:R-:W-:Y:S02]  /*4480*/  UIADD3 UR27, UPT, UPT, UR43, UR22, URZ ;  /* 0x000000162b1b7290 */ /* 0x000fe4000fffe0ff */
[----:B------:R-:W-:Y:S01]  /*4490*/  UPLOP3.LUT UP2, UPT, UPT, UPT, UPT, 0x40, 0x4 ;  /* 0x000000000004789c */ /* 0x000fe20003f4e870 */
[----:B------:R-:W-:Y:S01]  /*44a0*/  UMOV UR24, UR33 ;  /* 0x0000002100187c82 */ /* 0x000fe20008000000 */
[----:B------:R-:W-:-:S09]  /*44b0*/  UMOV UR10, UR23 ;  /* 0x00000017000a7c82 */ /* 0x000fd20008000000 */
.L_x_87:
[----:B--2---:R-:W-:Y:S01]  /*44c0*/  ULEA UR5, UR10, UR26, 0x3 ;  /* 0x0000001a0a057291 */ /* 0x004fe2000f8e18ff */
[----:B---3--:R-:W-:Y:S11]  /*44d0*/  @P2 BRA `(.L_x_85) ;  /* 0x00000000000c2947 */ /* 0x008ff60003800000 */
[----:B-1----:R-:W-:Y:S04]  /*44e0*/  SHF.L.U32 R4, R2, 0x1f, RZ ;  /* 0x0000001f02047819 */ /* 0x002fe800000006ff */
[----:B------:R-:W1:Y:S02]  /*44f0*/  SYNCS.PHASECHK.TRANS64.TRYWAIT P0, [UR5], R4 ;  /* 0x00000004ff0075a7 */ /* 0x000e640008001105 */
[----:B-1----:R-:W-:Y:S05]  /*4500*/  @!P0 BRA `(.L_x_86) ;  /* 0x0000004c00488947 */ /* 0x002fea0003800000 */
.L_x_85:
[----:B------:R-:W-:Y:S01]  /*4510*/  UISETP.NE.AND UP0, UPT, UR24, 0x1, UPT ;  /* 0x000000011800788c */ /* 0x000fe2000bf05270 */
[----:B------:R-:W-:Y:S01]  /*4520*/  PLOP3.LUT P2, PT, PT, PT, PT, 0x80, 0x8 ;  /* 0x000000000008781c */ /* 0x000fe20003f4f070 */
[----:B------:R-:W-:Y:S02]  /*4530*/  UIADD3 UR4, UPT, UPT, UR10, 0x1, URZ ;  /* 0x000000010a047890 */ /* 0x000fe4000fffe0ff */
[----:B------:R-:W-:Y:S02]  /*4540*/  UIADD3 UR25, UPT, UPT, UR5, 0x88, URZ ;  /* 0x0000008805197890 */ /* 0x000fe4000fffe0ff */
[----:B------:R-:W-:Y:S01]  /*4550*/  UISETP.NE.AND UP1, UPT, UR4, 0x11, UPT ;  /* 0x000000110400788c */ /* 0x000fe2000bf25270 */
[----:B------:R-:W-:Y:S01]  /*4560*/  PLOP3.LUT P0, PT, PT, PT, UP0, 0x80, 0x8 ;  /* 0x000000000008781c */ /* 0x000fe20003f0f008 */
[----:B------:R-:W-:Y:S02]  /*4570*/  UIADD3 UR22, UPT, UPT, UR22, 0x1, URZ ;  /* 0x0000000116167890 */ /* 0x000fe4000fffe0ff */
[----:B------:R-:W-:Y:S02]  /*4580*/  USEL UR6, URZ, 0x1, UP1 ;  /* 0x00000001ff067887 */ /* 0x000fe40008800000 */
[----:B------:R-:W-:Y:S02]  /*4590*/  USEL UR23, UR4, URZ, UP1 ;  /* 0x000000ff04177287 */ /* 0x000fe40008800000 */
[----:B------:R-:W-:Y:S02]  /*45a0*/  UIADD3 UR24, UPT, UPT, UR24, -0x1, URZ ;  /* 0xffffffff18187890 */ /* 0x000fe4000fffe0ff */
[----:B------:R-:W-:Y:S01]  /*45b0*/  @UP0 ULEA UR4, UR23, UR26, 0x3 ;  /* 0x0000001a17040291 */ /* 0x000fe2000f8e18ff */
[----:B------:R-:W-:Y:S01]  /*45c0*/  LOP3.LUT R2, R2, UR6, RZ, 0x3c, !PT ;  /* 0x0000000602027c12 */ /* 0x000fe2000f8e3cff */
[----:B------:R-:W-:Y:S02]  /*45d0*/  ULEA UR6, UR10, UR30, 0x8 ;  /* 0x0000001e0a067291 */ /* 0x000fe4000f8e40ff */
[----:B------:R-:W-:Y:S01]  /*45e0*/  UISETP.NE.AND UP0, UPT, UR22, UR27, UPT ;  /* 0x0000001b1600728c */ /* 0x000fe2000bf05270 */
[----:B-1----:R-:W-:Y:S01]  /*45f0*/  @P0 SHF.L.U32 R0, R2, 0x1f, RZ ;  /* 0x0000001f02000819 */ /* 0x002fe200000006ff */
[----:B------:R-:W-:Y:S02]  /*4600*/  UIADD3 UR20, UPT, UPT, UR6, 0x2, URZ ;  /* 0x0000000206147890 */ /* 0x000fe4000fffe0ff */
[----:B------:R-:W-:Y:S01]  /*4610*/  UIADD3 UR16, UPT, UPT, UR6, 0x4, URZ ;  /* 0x0000000406107890 */ /* 0x000fe2000fffe0ff */
[----:B------:R2:W3:Y:S01]  /*4620*/  @P0 SYNCS.PHASECHK.TRANS64.TRYWAIT P2, [UR4], R0 ;  /* 0x00000000ff0005a7 */ /* 0x0004e20008041104 */
[----:B------:R-:W-:Y:S02]  /*4630*/  ULEA UR4, UR10, UR29, 0x9 ;  /* 0x0000001d0a047291 */ /* 0x000fe4000f8e48ff */
[----:B------:R-:W-:Y:S02]  /*4640*/  UIADD3 UR12, UPT, UPT, UR6, 0x6, URZ ;  /* 0x00000006060c7890 */ /* 0x000fe4000fffe0ff */
[----:B------:R-:W-:Y:S02]  /*4650*/  UIADD3 UR18, UPT, UPT, UR4, 0x2, URZ ;  /* 0x0000000204127890 */ /* 0x000fe4000fffe0ff */
[----:B------:R-:W-:Y:S02]  /*4660*/  UIADD3 UR14, UPT, UPT, UR4, 0x4, URZ ;  /* 0x00000004040e7890 */ /* 0x000fe4000fffe0ff */
[----:B------:R-:W-:Y:S01]  /*4670*/  UIADD3 UR8, UPT, UPT, UR4, 0x6, URZ ;  /* 0x0000000604087890 */ /* 0x000fe2000fffe0ff */
[----:B------:R-:W-:Y:S01]  /*4680*/  UMOV UR7, 0x40004040 ;  /* 0x4000404000077882 */ /* 0x000fe20000000000 */
[----:B------:R-:W-:Y:S01]  /*4690*/  UMOV UR5, 0x40004040 ;  /* 0x4000404000057882 */ /* 0x000fe20000000000 */
[----:B------:R-:W-:Y:S01]  /*46a0*/  UMOV UR21, 0x40004040 ;  /* 0x4000404000157882 */ /* 0x000fe20000000000 */
[----:B------:R2:W-:Y:S01]  /*46b0*/  UTCHMMA.2CTA gdesc[UR4], gdesc[UR6], tmem[UR11], tmem[UR40], idesc[UR41], UP2 ;  /* 0x00ff2806040075ea */ /* 0x0005e2000920000b */
[----:B------:R-:W-:Y:S01]  /*46c0*/  UPLOP3.LUT UP2, UPT, UPT, UPT, UPT, 0x80, 0x8 ;  /* 0x000000000008789c */ /* 0x000fe20003f4f070 */
[----:B------:R-:W-:Y:S01]  /*46d0*/  UMOV UR19, 0x40004040 ;  /* 0x4000404000137882 */ /* 0x000fe20000000000 */
[----:B------:R-:W-:Y:S01]  /*46e0*/  UMOV UR17, 0x40004040 ;  /* 0x4000404000117882 */ /* 0x000fe20000000000 */
[----:B------:R2:W-:Y:S01]  /*46f0*/  UTCHMMA.2CTA gdesc[UR18], gdesc[UR20], tmem[UR11], tmem[UR38], idesc[UR39], UPT ;  /* 0x00ff2614120075ea */ /* 0x0005e2000ba0000b */
[----:B------:R-:W-:Y:S01]  /*4700*/  UMOV UR15, 0x40004040 ;  /* 0x40004040000f7882 */ /* 0x000fe20000000000 */
[----:B------:R-:W-:Y:S01]  /*4710*/  UMOV UR13, 0x40004040 ;  /* 0x40004040000d7882 */ /* 0x000fe20000000000 */
[----:B------:R-:W-:Y:S01]  /*4720*/  UMOV UR9, 0x40004040 ;  /* 0x4000404000097882 */ /* 0x000fe20000000000 */
[----:B------:R2:W-:Y:S01]  /*4730*/  UTCHMMA.2CTA gdesc[UR14], gdesc[UR16], tmem[UR11], tmem[UR36], idesc[UR37], UPT ;  /* 0x00ff24100e0075ea */ /* 0x0005e2000ba0000b */
[----:B------:R2:W-:Y:S01]  /*4740*/  UTCHMMA.2CTA gdesc[UR8], gdesc[UR12], tmem[UR11], tmem[UR34], idesc[UR35], UPT ;  /* 0x00ff220c080075ea */ /* 0x0005e2000ba0000b */
[----:B------:R2:W-:Y:S01]  /*4750*/  UTCBAR.2CTA.MULTICAST [UR25], URZ, UR28 ;  /* 0x000000ff190073e9 */ /* 0x0005e2000820081c */
[----:B------:R-:W-:Y:S01]  /*4760*/  UMOV UR10, UR23 ;  /* 0x00000017000a7c82 */ /* 0x000fe20008000000 */
[----:B------:R-:W-:Y:S05]  /*4770*/  BRA.U UP0, `(.L_x_87) ;  /* 0xfffffffd00507547 */ /* 0x000fea000b83ffff */
.L_x_84:
[----:B--2---:R-:W-:Y:S01]  /*4780*/  UIADD3 UR4, UPT, UPT, UR31, 0x170, URZ ;  /* 0x000001701f047890 */ /* 0x004fe2000fffe0ff */
[----:B------:R-:W-:-:S08]  /*4790*/  UMOV UR22, UR27 ;  /* 0x0000001b00167c82 */ /* 0x000fd00008000000 */
[----:B------:R2:W-:Y:S01]  /*47a0*/  UTCBAR.2CTA.MULTICAST [UR4], URZ, UR42 ;  /* 0x000000ff040073e9 */ /* 0x0005e2000820082a */
[----:B------:R-:W-:Y:S02]  /*47b0*/  NOP ;  /* 0x0000000000007918 */ /* 0x000fe40000000000 */
.L_x_82:
[----:B--2---:R-:W-:Y:S01]  /*47c0*/  UIADD3 UR4, UPT, UPT, UR32, 0x1, URZ ;  /* 0x0000000120047890 */ /* 0x004fe2000fffe0ff */
[----:B------:R-:W-:-:S03]  /*47d0*/  ISETP.NE.AND P0, PT, R8, 0x2, PT ;  /* 0x000000020800780c */ /* 0x000fc60003f05270 */
[----:B------:R-:W-:Y:S01]  /*47e0*/  UISETP.NE.AND UP0, UPT, UR4, 0x4, UPT ;  /* 0x000000040400788c */ /* 0x000fe2000bf05270 */
[----:B-1----:R-:W-:Y:S02]  /*47f0*/  SEL R0, RZ, 0x1, P0 ;  /* 0x00000001ff007807 */ /* 0x002fe40000000000 */
[----:B------:R-:W-:Y:S01]  /*4800*/  SEL R8, R8, RZ, P0 ;  /* 0x000000ff08087207 */ /* 0x000fe20000000000 */
[----:B------:R-:W-:Y:S01]  /*4810*/  USEL UR5, URZ, 0x1, UP0 ;  /* 0x00000001ff057887 */ /* 0x000fe20008000000 */
[----:B------:R-:W-:Y:S01]  /*4820*/  LOP3.LUT R3, R3, R0, RZ, 0x3c, !PT ;  /* 0x0000000003037212 */ /* 0x000fe200078e3cff */
[----:B------:R-:W-:-:S04]  /*4830*/  USEL UR32, UR4, URZ, UP0 ;  /* 0x000000ff04207287 */ /* 0x000fc80008000000 */
[----:B------:R-:W-:Y:S01]  /*4840*/  LOP3.LUT R9, R9, UR5, RZ, 0x3c, !PT ;  /* 0x0000000509097c12 */ /* 0x000fe2000f8e3cff */
[----:B------:R-:W-:Y:S07]  /*4850*/  @P1 BRA `(.L_x_88) ;  /* 0xfffffff800881947 */ /* 0x000fee000383ffff */
[----:B------:R-:W1:Y:S01]  /*4860*/  S2UR UR8, SR_CgaCtaId ;  /* 0x00000000000879c3 */ /* 0x000e620000008800 */
[----:B------:R-:W-:Y:S01]  /*4870*/  ELECT P0, URZ, PT ;  /* 0x0000000000ff782f */ /* 0x000fe20003800000 */
[----:B------:R-:W-:Y:S01]  /*4880*/  HFMA2 R0, -RZ, RZ, 0, 5.9604644775390625e-08 ;  /* 0x00000001ff007431 */ /* 0x000fe200000001ff */
[----:B------:R-:W-:-:S05]  /*4890*/  UMOV UR4, 0x40 ;  /* 0x0000004000047882 */ /* 0x000fca0000000000 */
[----:B------:R-:W-:Y:S01]  /*48a0*/  UVIRTCOUNT.DEALLOC.SMPOOL 0x80 ;  /* 0x000000800000784c */ /* 0x000fe20000000000 */
[----:B------:R-:W-:Y:S02]  /*48b0*/  UISETP.NE.AND UP1, UPT, UR46, URZ, UPT ;  /* 0x000000ff2e00728c */ /* 0x000fe4000bf25270 */
[----:B-1----:R-:W-:-:S09]  /*48c0*/  ULEA UR8, UR8, UR4, 0x18 ;  /* 0x0000000408087291 */ /* 0x002fd2000f8ec0ff */
[----:B------:R1:W-:Y:S01]  /*48d0*/  @P0 STS.U8 [UR8+0x1c], R0 ;  /* 0x00001c00ff000988 */ /* 0x0003e20008000008 */
[----:B------:R-:W-:Y:S05]  /*48e0*/  BRA.U UP1, `(.L_x_89) ;  /* 0x0000000101a07547 */ /* 0x000fea000b800000 */
[----:B------:R-:W-:Y:S01]  /*48f0*/  UIADD3 UR7, UPT, UPT, UR26, 0x190, URZ ;  /* 0x000001901a077890 */ /* 0x000fe2000fffe0ff */
[----:B------:R-:W-:-:S03]  /*4900*/  SHF.L.U32 R2, R9, 0x1f, RZ ;  /* 0x0000001f09027819 */ /* 0x000fc600000006ff */
[----:B------:R-:W-:-:S09]  /*4910*/  ULEA UR4, UR32, UR7, 0x3 ;  /* 0x0000000720047291 */ /* 0x000fd2000f8e18ff */
[----:B------:R-:W2:Y:S02]  /*4920*/  SYNCS.PHASECHK.TRANS64.TRYWAIT P0, [UR4], R2 ;  /* 0x00000002ff0075a7 */ /* 0x000ea40008001104 */
[----:B--2---:R-:W-:Y:S05]  /*4930*/  @!P0 BRA `(.L_x_90) ;  /* 0x0000004800548947 */ /* 0x004fea0003800000 */
.L_x_196:
        /* <DEDUP_REMOVED lines=9> */
.L_x_198:
        /* <DEDUP_REMOVED lines=9> */
.L_x_200:
[----:B------:R-:W-:-:S04]  /*4a60*/  UIADD3 UR4, UPT, UPT, UR4, 0x1, URZ ;  /* 0x0000000104047890 */ /* 0x000fc8000fffe0ff */
[----:B------:R-:W-:-:S04]  /*4a70*/  UISETP.NE.AND UP0, UPT, UR4, 0x4, UPT ;  /* 0x000000040400788c */ /* 0x000fc8000bf05270 */
[----:B------:R-:W-:Y:S02]  /*4a80*/  USEL UR5, URZ, 0x1, UP0 ;  /* 0x00000001ff057887 */ /* 0x000fe40008000000 */
[----:B------:R-:W-:-:S04]  /*4a90*/  USEL UR4, UR4, URZ, UP0 ;  /* 0x000000ff04047287 */ /* 0x000fc80008000000 */
[----:B------:R-:W-:Y:S01]  /*4aa0*/  ULEA UR4, UR4, UR7, 0x3 ;  /* 0x0000000704047291 */ /* 0x000fe2000f8e18ff */
[----:B------:R-:W-:-:S04]  /*4ab0*/  LOP3.LUT R2, R2, UR5, RZ, 0x3c, !PT ;  /* 0x0000000502027c12 */ /* 0x000fc8000f8e3cff */
[----:B------:R-:W-:Y:S01]  /*4ac0*/  SHF.L.U32 R2, R2, 0x1f, RZ ;  /* 0x0000001f02027819 */ /* 0x000fe200000006ff */
[----:B-1----:R-:W-:-:S04]  /*4ad0*/  IMAD.U32 R0, RZ, RZ, UR4 ;  /* 0x00000004ff007e24 */ /* 0x002fc8000f8e00ff */
[----:B------:R1:W2:Y:S03]  /*4ae0*/  SYNCS.PHASECHK.TRANS64.TRYWAIT P0, [R0+URZ], R2 ;  /* 0x00000002000075a7 */ /* 0x0002a600080011ff */
[----:B--2---:R-:W-:Y:S05]  /*4af0*/  @!P0 NANOSLEEP.SYNCS 0x989680 ;  /* 0x009896800000895d */ /* 0x004fea0003900000 */
[----:B------:R-:W2:Y:S02]  /*4b00*/  @!P0 SYNCS.PHASECHK.TRANS64 P0, [R0+URZ], R2 ;  /* 0x00000002000085a7 */ /* 0x000ea400080010ff */
[----:B--2---:R-:W-:Y:S05]  /*4b10*/  @P0 BRA `(.L_x_93) ;  /* 0x0000000000200947 */ /* 0x004fea0003800000 */
.L_x_94:
[----:B--2---:R2:W4:Y:S02]  /*4b20*/  SYNCS.PHASECHK.TRANS64.TRYWAIT P0, [R0+URZ], R2 ;  /* 0x00000002000075a7 */ /* 0x00452400080011ff */
[----:B----4-:R-:W-:Y:S05]  /*4b30*/  @!P0 NANOSLEEP.SYNCS 0x989680 ;  /* 0x009896800000895d */ /* 0x010fea0003900000 */
[----:B------:R-:W4:Y:S02]  /*4b40*/  @!P0 SYNCS.PHASECHK.TRANS64 P0, [R0+URZ], R2 ;  /* 0x00000002000085a7 */ /* 0x000f2400080010ff */
[----:B----4-:R-:W-:Y:S05]  /*4b50*/  @!P0 BRA `(.L_x_94) ;  /* 0xfffffffc00f08947 */ /* 0x010fea000383ffff */
[----:B------:R-:W-:Y:S05]  /*4b60*/  BRA `(.L_x_93) ;  /* 0x00000000000c7947 */ /* 0x000fea0003800000 */
.L_x_89:
[----:B------:R-:W-:-:S04]  /*4b70*/  UIADD3 UR4, UPT, UPT, UR26, 0x1d0, URZ ;  /* 0x000001d01a047890 */ /* 0x000fc8000fffe0ff */
[----:B------:R-:W-:-:S09]  /*4b80*/  UPRMT UR4, UR45, 0x654, UR4 ;  /* 0x000006542d047896 */ /* 0x000fd20008000004 */
[----:B------:R-:W-:Y:S03]  /*4b90*/  SYNCS.ARRIVE.TRANS64.RED.A1T0 RZ, [UR4], RZ ;  /* 0x000000ffffff79a7 */ /* 0x000fe60008100404 */
.L_x_93:
[----:B-12---:R-:W-:Y:S01]  /*4ba0*/  SHF.L.U32 R2, RZ, 0x1f, RZ ;  /* 0x0000001fff027819 */ /* 0x006fe200000006ff */
[----:B------:R-:W-:Y:S01]  /*4bb0*/  UIADD3 UR4, UPT, UPT, UR26, 0x1d0, URZ ;  /* 0x000001d01a047890 */ /* 0x000fe2000fffe0ff */
[----:B------:R-:W-:Y:S02]  /*4bc0*/  PLOP3.LUT P0, PT, PT, PT, UP1, 0x80, 0x8 ;  /* 0x000000000008781c */ /* 0x000fe40003f0f018 */
[----:B------:R-:W1:Y:S02]  /*4bd0*/  SYNCS.PHASECHK.TRANS64.TRYWAIT P1, [UR26+0x1d0], R2 ;  /* 0x0001d002ff0075a7 */ /* 0x000e64000802111a */
[----:B-1----:R-:W-:Y:S09]  /*4be0*/  @!P1 BRA `(.L_x_95) ;  /* 0x0000004400f09947 */ /* 0x002ff20003800000 */
.L_x_202:
[----:B------:R-:W-:Y:S01]  /*4bf0*/  @!UP1 UPRMT UR4, UR45, 0x654, UR4 ;  /* 0x000006542d049896 */ /* 0x000fe20008000004 */
[----:B------:R-:W-:Y:S01]  /*4c00*/  UMOV UR5, 0xffff ;  /* 0x0000ffff00057882 */ /* 0x000fe20000000000 */
[----:B------:R-:W-:-:S07]  /*4c10*/  UMOV UR6, 0x1 ;  /* 0x0000000100067882 */ /* 0x000fce0000000000 */
[----:B------:R-:W-:Y:S01]  /*4c20*/  @!P0 SYNCS.ARRIVE.TRANS64.RED.A1T0 RZ, [UR4], RZ ;  /* 0x000000ffffff89a7 */ /* 0x000fe20008100404 */
[----:B------:R-:W-:Y:S01]  /*4c30*/  NOP ;  /* 0x0000000000007918 */ /* 0x000fe20000000000 */
[----:B-1----:R-:W1:Y:S01]  /*4c40*/  LDS R0, [UR8+0x14] ;  /* 0x00001408ff007984 */ /* 0x002e620008000800 */
[----:B------:R-:W-:-:S04]  /*4c50*/  ULOP3.LUT UR4, UR44, 0xffff, URZ, 0xc0, !UPT ;  /* 0x0000ffff2c047892 */ /* 0x000fc8000f8ec0ff */
[----:B------:R-:W-:-:S04]  /*4c60*/  USHF.R.U32.HI UR4, URZ, 0x5, UR4 ;  /* 0x00000005ff047899 */ /* 0x000fc80008011604 */
[----:B------:R-:W-:Y:S02]  /*4c70*/  USHF.L.U32 UR5, UR5, UR4, URZ ;  /* 0x0000000405057299 */ /* 0x000fe400080006ff */
[----:B------:R-:W-:-:S04]  /*4c80*/  USHF.L.U32 UR4, UR6, UR4, URZ ;  /* 0x0000000406047299 */ /* 0x000fc800080006ff */
[----:B-1----:R-:W-:-:S04]  /*4c90*/  LOP3.LUT R0, R0, UR5, RZ, 0xc0, !PT ;  /* 0x0000000500007c12 */ /* 0x002fc8000f8ec0ff */
[----:B------:R-:W-:-:S13]  /*4ca0*/  ISETP.NE.AND P0, PT, R0, UR5, PT ;  /* 0x0000000500007c0c */ /* 0x000fda000bf05270 */
[----:B------:R-:W-:Y:S05]  /*4cb0*/  @P0 BRA `(.L_x_96) ;  /* 0x0000000000580947 */ /* 0x000fea0003800000 */
[----:B------:R-:W1:Y:S02]  /*4cc0*/  LDS R0, [UR8+0x18] ;  /* 0x00001808ff007984 */ /* 0x000e640008000800 */
[----:B-1----:R-:W-:-:S04]  /*4cd0*/  LOP3.LUT R0, R0, UR4, RZ, 0xc0, !PT ;  /* 0x0000000400007c12 */ /* 0x002fc8000f8ec0ff */
[----:B------:R-:W-:-:S13]  /*4ce0*/  ISETP.NE.AND P0, PT, R0, UR4, PT ;  /* 0x0000000400007c0c */ /* 0x000fda000bf05270 */
[----:B------:R-:W-:Y:S05]  /*4cf0*/  @P0 BRA `(.L_x_97) ;  /* 0x00000000003c0947 */ /* 0x000fea0003800000 */
[----:B------:R-:W1:Y:S01]  /*4d00*/  S2R R2, SR_LANEID ;  /* 0x0000000000027919 */ /* 0x000e620000000000 */
[----:B------:R-:W-:-:S06]  /*4d10*/  ULOP3.LUT UR5, URZ, UR5, URZ, 0x33, !UPT ;  /* 0x00000005ff057292 */ /* 0x000fcc000f8e33ff */
[----:B------:R-:W-:-:S04]  /*4d20*/  IMAD.U32 R0, RZ, RZ, UR5 ;  /* 0x00000005ff007e24 */ /* 0x000fc8000f8e00ff */
[----:B------:R2:W4:Y:S02]  /*4d30*/  REDUX UR7, R0 ;  /* 0x00000000000773c4 */ /* 0x0005240000000000 */
[----:B------:R1:W-:Y:S01]  /*4d40*/  UTCATOMSWS.AND URZ, UR5 ;  /* 0x0000000500ff79e3 */ /* 0x0003e20008000000 */
[----:B--2---:R-:W-:Y:S01]  /*4d50*/  LOP3.LUT R0, RZ, UR4, RZ, 0x33, !PT ;  /* 0x00000004ff007c12 */ /* 0x004fe2000f8e33ff */
[----:B------:R-:W-:Y:S02]  /*4d60*/  VOTEU.ANY UR4, UPT, PT ;  /* 0x0000000000047886 */ /* 0x000fe400038e0100 */
[----:B------:R-:W-:Y:S02]  /*4d70*/  UFLO.U32 UR4, UR4 ;  /* 0x00000004000472bd */ /* 0x000fe400080e0000 */
[----:B------:R-:W2:Y:S04]  /*4d80*/  REDUX UR6, R0 ;  /* 0x00000000000673c4 */ /* 0x000ea80000000000 */
[----:B-1----:R-:W-:-:S02]  /*4d90*/  ISETP.EQ.U32.AND P0, PT, R2, UR4, PT ;  /* 0x0000000402007c0c */ /* 0x002fc4000bf02070 */
[----:B----4-:R-:W-:-:S11]  /*4da0*/  MOV R2, UR7 ;  /* 0x0000000700027c02 */ /* 0x010fd60008000f00 */
[----:B------:R1:W-:Y:S01]  /*4db0*/  @P0 ATOMS.AND RZ, [UR8+0x14], R2 ;  /* 0x00001402ffff098c */ /* 0x0003e2000a800008 */
[----:B--2---:R-:W-:-:S05]  /*4dc0*/  IMAD.U32 R0, RZ, RZ, UR6 ;  /* 0x00000006ff007e24 */ /* 0x004fca000f8e00ff */
[----:B------:R1:W-:Y:S01]  /*4dd0*/  @P0 ATOMS.AND RZ, [UR8+0x18], R0 ;  /* 0x00001800ffff098c */ /* 0x0003e2000a800008 */
[----:B------:R-:W-:Y:S05]  /*4de0*/  BRA `(.L_x_98) ;  /* 0x0000000000147947 */ /* 0x000fea0003800000 */
.L_x_97:
[----:B------:R-:W-:Y:S02]  /*4df0*/  MOV R2, 0x4e10 ;  /* 0x00004e1000027802 */ /* 0x000fe40000000f00 */
[----:B---3-5:R-:W-:Y:S05]  /*4e00*/  CALL.REL.NOINC `($__internal_0_$__cuda_sm10x_tcgen05_guardrail_trap_col_being_dealloced_not_returned_by_alloc) ;  /* 0x00000048005c7944 */ /* 0x028fea0003c00000 */
[----:B------:R-:W-:Y:S05]  /*4e10*/  BRA `(.L_x_98) ;  /* 0x0000000000087947 */ /* 0x000fea0003800000 */
.L_x_96:
[----:B------:R-:W-:Y:S02]  /*4e20*/  MOV R2, 0x4e40 ;  /* 0x00004e4000027802 */ /* 0x000fe40000000f00 */
[----:B---3-5:R-:W-:Y:S05]  /*4e30*/  CALL.REL.NOINC `($__internal_2_$__cuda_sm10x_tcgen05_guardrail_trap_unallocated_columns_being_dealloced) ;  /* 0x0000004800687944 */ /* 0x028fea0003c00000 */
.L_x_98:
[----:B------:R-:W-:Y:S01]  /*4e40*/  NOP ;  /* 0x0000000000007918 */ /* 0x000fe20000000000 */
[----:B------:R-:W-:Y:S05]  /*4e50*/  EXIT ;  /* 0x000000000000794d */ /* 0x000fea0003800000 */
.L_x_69:
[----:B------:R-:W-:-:S09]  /*4e60*/  UISETP.NE.OR UP0, UPT, UR20, 0x3, !UP4 ;  /* 0x000000031400788c */ /* 0x000fd2000e705670 */
[----:B------:R-:W-:Y:S05]  /*4e70*/  BRA.U UP0, `(.L_x_99) ;  /* 0x0000001100687547 */ /* 0x000fea000b800000 */
[----:B------:R-:W2:Y:S01]  /*4e80*/  LDCU.64 UR4, c[0x0][0x888] ;  /* 0x00011100ff0477ac */ /* 0x000ea20008000a00 */
[----:B------:R-:W3:Y:S01]  /*4e90*/  S2UR UR6, SR_CgaCtaId ;  /* 0x00000000000679c3 */ /* 0x000ee20000008800 */
[----:B------:R-:W-:Y:S02]  /*4ea0*/  HFMA2 R9, -RZ, RZ, 0, 0 ;  /* 0x00000000ff097431 */ /* 0x000fe400000001ff */
[----:B------:R-:W-:Y:S01]  /*4eb0*/  IMAD.MOV.U32 R11, RZ, RZ, 0x1 ;  /* 0x00000001ff0b7424 */ /* 0x000fe200078e00ff */
[----:B------:R-:W4:Y:S01]  /*4ec0*/  LDCU UR37, c[0x0][0x370] ;  /* 0x00006e00ff2577ac */ /* 0x000f220008000800 */
[----:B------:R-:W-:Y:S01]  /*4ed0*/  IMAD.MOV.U32 R10, RZ, RZ, RZ ;  /* 0x000000ffff0a7224 */ /* 0x000fe200078e00ff */
[----:B------:R-:W-:Y:S01]  /*4ee0*/  MOV R3, 0x1000 ;  /* 0x0000100000037802 */ /* 0x000fe20000000f00 */
[----:B------:R-:W1:Y:S01]  /*4ef0*/  LDCU.128 UR44, c[0x0][0xb10] ;  /* 0x00016200ff2c77ac */ /* 0x000e620008000c00 */
[----:B------:R-:W4:Y:S01]  /*4f00*/  LDC.64 R12, c[0x0][0x348] ;  /* 0x0000d200ff0c7b82 */ /* 0x000f220000000a00 */
[----:B------:R-:W1:Y:S01]  /*4f10*/  LDCU UR31, c[0x0][0x374] ;  /* 0x00006e80ff1f77ac */ /* 0x000e620008000800 */
[----:B------:R-:W4:Y:S01]  /*4f20*/  LDCU.64 UR34, c[0x0][0x890] ;  /* 0x00011200ff2277ac */ /* 0x000f220008000a00 */
[----:B--2---:R-:W-:Y:S01]  /*4f30*/  UISETP.NE.U32.AND UP0, UPT, UR4, URZ, UPT ;  /* 0x000000ff0400728c */ /* 0x004fe2000bf05070 */
[----:B------:R-:W2:Y:S01]  /*4f40*/  LDCU UR15, c[0x0][0xb0c] ;  /* 0x00016180ff0f77ac */ /* 0x000ea20008000800 */
[----:B------:R-:W2:Y:S01]  /*4f50*/  LDCU UR40, c[0x0][0xb20] ;  /* 0x00016400ff2877ac */ /* 0x000ea20008000800 */
[----:B------:R-:W2:Y:S01]  /*4f60*/  LDCU UR4, c[0x0][0xb30] ;  /* 0x00016600ff0477ac */ /* 0x000ea20008000800 */
[----:B------:R-:W-:Y:S01]  /*4f70*/  UMOV UR29, 0x400 ;  /* 0x00000400001d7882 */ /* 0x000fe20000000000 */
[----:B-1----:R-:W-:-:S02]  /*4f80*/  UIMAD.WIDE.U32 UR8, UR31, UR47, URZ ;  /* 0x0000002f1f0872a5 */ /* 0x002fc4000f8e00ff */
[----:B---3--:R-:W-:Y:S02]  /*4f90*/  ULEA UR29, UR6, UR29, 0x18 ;  /* 0x0000001d061d7291 */ /* 0x008fe4000f8ec0ff */
[----:B----4-:R-:W-:Y:S02]  /*4fa0*/  UIMAD.WIDE.U32 UR6, UR37, UR44, URZ ;  /* 0x0000002c250672a5 */ /* 0x010fe4000f8e00ff */
[----:B------:R-:W-:Y:S02]  /*4fb0*/  UISETP.NE.U32.AND UP6, UPT, UR34, URZ, UPT ;  /* 0x000000ff2200728c */ /* 0x000fe4000bfc5070 */
[----:B------:R-:W-:Y:S02]  /*4fc0*/  UISETP.NE.AND.EX UP5, UPT, UR5, URZ, UPT, UP0 ;  /* 0x000000ff0500728c */ /* 0x000fe4000bfa5300 */
[----:B------:R-:W-:Y:S01]  /*4fd0*/  UISETP.NE.AND UP0, UPT, UR42, 0x1, UPT ;  /* 0x000000012a00788c */ /* 0x000fe2000bf05270 */
[----:B------:R-:W-:Y:S01]  /*4fe0*/  UMOV UR6, UR7 ;  /* 0x0000000700067c82 */ /* 0x000fe20008000000 */
[----:B------:R-:W-:Y:S01]  /*4ff0*/  UMOV UR38, UR9 ;  /* 0x0000000900267c82 */ /* 0x000fe20008000000 */
[----:B--2---:R-:W-:Y:S01]  /*5000*/  UISETP.NE.AND UP0, UPT, UR15, 0x1, UPT ;  /* 0x000000010f00788c */ /* 0x004fe2000bf05270 */
[----:B------:R-:W-:Y:S01]  /*5010*/  UMOV UR25, URZ ;  /* 0x000000ff00197c82 */ /* 0x000fe20008000000 */
[----:B------:R-:W-:-:S02]  /*5020*/  UPLOP3.LUT UP4, UPT, UPT, UPT, UPT, 0x40, 0x4 ;  /* 0x000000000004789c */ /* 0x000fc40003f8e870 */
[----:B------:R-:W-:Y:S01]  /*5030*/  UISETP.GE.AND UP2, UPT, UR42, 0x1, UPT ;  /* 0x000000012a00788c */ /* 0x000fe2000bf46270 */
[----:B------:R-:W1:Y:S01]  /*5040*/  LDCU.64 UR22, c[0x0][0xb28] ;  /* 0x00016500ff1677ac */ /* 0x000e620008000a00 */
[----:B------:R-:W-:Y:S02]  /*5050*/  UISETP.NE.AND.EX UP6, UPT, UR35, URZ, UPT, UP6 ;  /* 0x000000ff2300728c */ /* 0x000fe4000bfc5360 */
[----:B------:R-:W-:Y:S02]  /*5060*/  USHF.R.U32.HI UR39, URZ, UR45, UR6 ;  /* 0x0000002dff277299 */ /* 0x000fe40008011606 */
[----:B------:R-:W-:Y:S02]  /*5070*/  USHF.R.U32.HI UR38, URZ, UR40, UR38 ;  /* 0x00000028ff267299 */ /* 0x000fe40008011626 */
[----:B------:R-:W-:Y:S02]  /*5080*/  UISETP.NE.AND UP0, UPT, UR46, 0x1, UPT ;  /* 0x000000012e00788c */ /* 0x000fe4000bf05270 */
[----:B------:R-:W-:-:S11]  /*5090*/  UISETP.NE.AND UP3, UPT, UR4, 0x1, UPT ;  /* 0x000000010400788c */ /* 0x000fd6000bf65270 */
.L_x_108:
[C---:B------:R-:W-:Y:S02]  /*50a0*/  LEA R8, R10.reuse, UR29, 0x3 ;  /* 0x0000001d0a087c11 */ /* 0x040fe4000f8e18ff */
[----:B------:R-:W-:Y:S02]  /*50b0*/  SHF.L.U32 R0, R9, 0x1f, RZ ;  /* 0x0000001f09007819 */ /* 0x000fe400000006ff */
[----:B------:R-:W-:Y:S02]  /*50c0*/  LEA R4, R10, UR29, 0x4 ;  /* 0x0000001d0a047c11 */ /* 0x000fe4000f8e20ff */
[----:B------:R-:W2:Y:S02]  /*50d0*/  SYNCS.PHASECHK.TRANS64.TRYWAIT P0, [R8+URZ+0x150], R0 ;  /* 0x00015000080075a7 */ /* 0x000ea400080011ff */
[----:B--23--:R-:W-:Y:S05]  /*50e0*/  @!P0 BRA `(.L_x_100) ;  /* 0x0000004000c88947 */ /* 0x00cfea0003800000 */
.L_x_203:
        /* <DEDUP_REMOVED lines=8> */
[----:B---3--:R-:W-:Y:S11]  /*5170*/  LOP3.LUT P0, RZ, R6, 0x1, RZ, 0xc0, !PT ;  /* 0x0000000106ff7812 */ /* 0x008ff6000780c0ff */
[----:B------:R-:W-:Y:S02]  /*5180*/  @!UPT UIADD3 URZ, UPT, UPT, URZ, URZ, URZ ;  /* 0x000000fffffff290 */ /* 0x000fe4000fffe0ff */
[----:B----4-:R-:W-:Y:S01]  /*5190*/  VOTEU.ANY UP2, P0 ;  /* 0x0000000000ff7886 */ /* 0x010fe20000040100 */
[----:B------:R-:W-:Y:S11]  /*51a0*/  PLOP3.LUT P0, PT, PT, PT, UP2, 0x80, 0x8 ;  /* 0x000000000008781c */ /* 0x000ff60003f0f028 */
[----:B------:R-:W-:Y:S02]  /*51b0*/  @!UPT UIADD3 URZ, UPT, UPT, URZ, URZ, URZ ;  /* 0x000000fffffff290 */ /* 0x000fe4000fffe0ff */
[----:B--2---:R-:W-:Y:S02]  /*51c0*/  @P0 SHF.R.U32.HI R0, RZ, 0x10, R5 ;  /* 0x00000010ff000819 */ /* 0x004fe40000011605 */
[----:B------:R-:W-:Y:S02]  /*51d0*/  @P0 MOV R2, R4 ;  /* 0x0000000400020202 */ /* 0x000fe40000000f00 */
[----:B------:R-:W-:Y:S01]  /*51e0*/  @P0 R2UR UR4, R0 ;  /* 0x00000000000402ca */ /* 0x000fe200000e0000 */
[----:B------:R-:W-:Y:S01]  /*51f0*/  VIADD R0, R8, 0x160 ;  /* 0x0000016008007836 */ /* 0x000fe20000000000 */
[----:B------:R-:W-:Y:S02]  /*5200*/  @P0 LOP3.LUT R4, R5, 0xffff, RZ, 0xc0, !PT ;  /* 0x0000ffff05040812 */ /* 0x000fe400078ec0ff */
[----:B------:R-:W-:Y:S02]  /*5210*/  @P0 R2UR UR6, R2 ;  /* 0x00000000020602ca */ /* 0x000fe400000e0000 */
[----:B------:R-:W-:Y:S02]  /*5220*/  PRMT R0, RZ, 0x654, R0 ;  /* 0x00000654ff007816 */ /* 0x000fe40000000000 */
[----:B------:R-:W-:Y:S02]  /*5230*/  @P0 R2UR UR5, R4 ;  /* 0x00000000040502ca */ /* 0x000fe400000e0000 */
[----:B------:R2:W-:Y:S03]  /*5240*/  SYNCS.ARRIVE.TRANS64.RED.A1T0 RZ, [R0+URZ], RZ ;  /* 0x000000ff00ff79a7 */ /* 0x0005e600081004ff */
[----:B------:R-:W-:Y:S04]  /*5250*/  @UP2 UMOV UR30, UR4 ;  /* 0x00000004001e2c82 */ /* 0x000fe80008000000 */
[----:B------:R-:W-:Y:S04]  /*5260*/  @UP2 UMOV UR14, UR6 ;  /* 0x00000006000e2c82 */ /* 0x000fe80008000000 */
[----:B------:R-:W-:Y:S01]  /*5270*/  @UP2 UMOV UR13, UR5 ;  /* 0x00000005000d2c82 */ /* 0x000fe20008000000 */
[----:B------:R-:W-:Y:S05]  /*5280*/  BRA.U !UP0, `(.L_x_101) ;  /* 0x0000000108c07547 */ /* 0x000fea000b800000 */
[----:B------:R-:W-:Y:S02]  /*5290*/  UIMAD.WIDE.U32 UR8, UR13, UR47, URZ ;  /* 0x0000002f0d0872a5 */ /* 0x000fe4000f8e00ff */
[----:B------:R-:W-:Y:S02]  /*52a0*/  UP2UR UR12, UPR, URZ, 0x4 ;  /* 0x00000004ff0c7883 */ /* 0x000fe40008000000 */
[----:B------:R-:W-:Y:S02]  /*52b0*/  UISETP.NE.AND UP2, UPT, UR46, 0x1, UPT ;  /* 0x000000012e00788c */ /* 0x000fe4000bf45270 */
[----:B------:R-:W-:Y:S02]  /*52c0*/  UIMAD.WIDE.U32 UR10, UR14, UR44, URZ ;  /* 0x0000002c0e0a72a5 */ /* 0x000fe4000f8e00ff */
[----:B------:R-:W-:Y:S02]  /*52d0*/  USEL UR4, UR31, UR38, !UP2 ;  /* 0x000000261f047287 */ /* 0x000fe4000d000000 */
[----:B------:R-:W-:Y:S02]  /*52e0*/  UISETP.NE.AND UP0, UPT, UR15, 0x1, UPT ;  /* 0x000000010f00788c */ /* 0x000fe4000bf05270 */
[----:B------:R-:W-:Y:S02]  /*52f0*/  UP2UR UR20, UPR, URZ, 0x2 ;  /* 0x00000002ff147883 */ /* 0x000fe40008000000 */
[----:B------:R-:W-:Y:S02]  /*5300*/  UISETP.NE.AND UP1, UPT, UR42, 0x1, UPT ;  /* 0x000000012a00788c */ /* 0x000fe4000bf25270 */
[----:B-1----:R-:W-:Y:S02]  /*5310*/  UIMAD.WIDE.U32 UR16, UR4, UR22, URZ ;  /* 0x00000016041072a5 */ /* 0x002fe4000f8e00ff */
[----:B------:R-:W-:Y:S01]  /*5320*/  USEL UR7, UR37, UR39, !UP0 ;  /* 0x0000002725077287 */ /* 0x000fe2000c000000 */
[----:B------:R-:W-:Y:S02]  /*5330*/  UMOV UR5, UR9 ;  /* 0x0000000900057c82 */ /* 0x000fe40008000000 */
[----:B------:R-:W-:Y:S02]  /*5340*/  USHF.R.U32.HI UR6, URZ, UR40, UR5 ;  /* 0x00000028ff067299 */ /* 0x000fe40008011605 */
[----:B------:R-:W-:Y:S02]  /*5350*/  UIMAD.WIDE.U32 UR18, UR7, UR22, URZ ;  /* 0x00000016071272a5 */ /* 0x000fe4000f8e00ff */
[----:B------:R-:W-:Y:S02]  /*5360*/  USEL UR6, UR13, UR6, !UP2 ;  /* 0x000000060d067287 */ /* 0x000fe4000d000000 */
[----:B------:R-:W-:Y:S01]  /*5370*/  UISETP.NE.AND UP2, UPT, UR12, URZ, UPT ;  /* 0x000000ff0c00728c */ /* 0x000fe2000bf45270 */
[----:B------:R-:W-:Y:S01]  /*5380*/  UMOV UR5, UR11 ;  /* 0x0000000b00057c82 */ /* 0x000fe20008000000 */
[----:B------:R-:W-:Y:S02]  /*5390*/  UIMAD.WIDE.U32 UR10, UR6, UR22, URZ ;  /* 0x00000016060a72a5 */ /* 0x000fe4000f8e00ff */
[----:B------:R-:W-:Y:S03]  /*53a0*/  USHF.R.U32.HI UR8, URZ, UR45, UR5 ;  /* 0x0000002dff087299 */ /* 0x000fe60008011605 */
[----:B------:R-:W-:Y:S02]  /*53b0*/  UMOV UR5, UR17 ;  /* 0x0000001100057c82 */ /* 0x000fe40008000000 */
[----:B------:R-:W-:Y:S03]  /*53c0*/  @UP1 USHF.R.U32.HI UR4, URZ, UR23, UR5 ;  /* 0x00000017ff041299 */ /* 0x000fe60008011605 */
[----:B------:R-:W-:Y:S01]  /*53d0*/  UMOV UR5, UR19 ;  /* 0x0000001300057c82 */ /* 0x000fe20008000000 */
[----:B------:R-:W-:Y:S02]  /*53e0*/  UIMAD UR4, UR42, UR4, URZ ;  /* 0x000000042a0472a4 */ /* 0x000fe4000f8e02ff */
[----:B------:R-:W-:Y:S02]  /*53f0*/  @UP1 USHF.R.U32.HI UR7, URZ, UR23, UR5 ;  /* 0x00000017ff071299 */ /* 0x000fe40008011605 */
[----:B------:R-:W-:Y:S02]  /*5400*/  USEL UR5, UR14, UR8, !UP0 ;  /* 0x000000080e057287 */ /* 0x000fe4000c000000 */
[----:B------:R-:W-:Y:S02]  /*5410*/  UIMAD UR8, UR42, UR7, URZ ;  /* 0x000000072a0872a4 */ /* 0x000fe4000f8e02ff */
[----:B------:R-:W-:Y:S03]  /*5420*/  UISETP.GE.AND UP0, UPT, UR6, UR4, UPT ;  /* 0x000000040600728c */ /* 0x000fe6000bf06270 */
[----:B------:R-:W-:Y:S01]  /*5430*/  UMOV UR4, UR11 ;  /* 0x0000000b00047c82 */ /* 0x000fe20008000000 */
[----:B------:R-:W-:Y:S02]  /*5440*/  UISETP.GE.OR UP0, UPT, UR5, UR8, UP0 ;  /* 0x000000080500728c */ /* 0x000fe40008706670 */
[----:B------:R-:W-:Y:S02]  /*5450*/  USHF.R.U32.HI UR4, URZ, UR23, UR4 ;  /* 0x00000017ff047299 */ /* 0x000fe40008011604 */
[----:B------:R-:W-:Y:S02]  /*5460*/  UIMAD.WIDE.U32 UR8, UR5, UR22, URZ ;  /* 0x00000016050872a5 */ /* 0x000fe4000f8e00ff */
[----:B------:R-:W-:Y:S04]  /*5470*/  USEL UR10, UR6, UR4, !UP1 ;  /* 0x00000004060a7287 */ /* 0x000fe8000c800000 */
[----:B------:R-:W-:Y:S01]  /*5480*/  UIADD3 UR11, UPT, UPT, -UR10, URZ, URZ ;  /* 0x000000ff0a0b7290 */ /* 0x000fe2000fffe1ff */
[----:B------:R-:W-:Y:S02]  /*5490*/  @!UP0 UMOV UR4, UR9 ;  /* 0x0000000900048c82 */ /* 0x000fe40008000000 */
[----:B------:R-:W-:Y:S02]  /*54a0*/  @!UP0 USHF.R.U32.HI UR4, URZ, UR23, UR4 ;  /* 0x00000017ff048299 */ /* 0x000fe40008011604 */
[----:B------:R-:W-:Y:S02]  /*54b0*/  UIMAD UR8, UR42, UR11, UR6 ;  /* 0x0000000b2a0872a4 */ /* 0x000fe4000f8e0206 */
[----:B------:R-:W-:Y:S02]  /*54c0*/  @!UP0 USEL UR4, UR5, UR4, !UP1 ;  /* 0x0000000405048287 */ /* 0x000fe4000c800000 */
[----:B------:R-:W-:Y:S02]  /*54d0*/  UISETP.NE.AND UP1, UPT, UR20, URZ, UPT ;  /* 0x000000ff1400728c */ /* 0x000fe4000bf25270 */
[----:B------:R-:W-:Y:S02]  /*54e0*/  @!UP0 UIMAD UR7, UR7, UR8, UR4 ;  /* 0x00000008070782a4 */ /* 0x000fe4000f8e0204 */
[----:B------:R-:W-:Y:S02]  /*54f0*/  @!UP0 UIADD3 UR9, UPT, UPT, UR10, -UR4, URZ ;  /* 0x800000040a098290 */ /* 0x000fe4000fffe0ff */
[----:B------:R-:W-:Y:S02]  /*5500*/  UIADD3 UR8, UPT, UPT, -UR6, URZ, URZ ;  /* 0x000000ff06087290 */ /* 0x000fe4000fffe1ff */
[----:B------:R-:W-:Y:S02]  /*5510*/  UIADD3 UR4, UPT, UPT, -UR5, URZ, URZ ;  /* 0x000000ff05047290 */ /* 0x000fe4000fffe1ff */
[----:B------:R-:W-:Y:S03]  /*5520*/  @!UP0 UIMAD UR6, UR9, UR42, UR5 ;  /* 0x0000002a090682a4 */ /* 0x000fe6000f8e0205 */
[----:B------:R-:W-:Y:S01]  /*5530*/  @!UP0 UMOV UR5, UR7 ;  /* 0x0000000700058c82 */ /* 0x000fe20008000000 */
[----:B------:R-:W-:Y:S02]  /*5540*/  UIMAD UR7, UR15, UR4, UR14 ;  /* 0x000000040f0772a4 */ /* 0x000fe4000f8e020e */
[----:B------:R-:W-:Y:S02]  /*5550*/  UIMAD UR4, UR46, UR8, UR13 ;  /* 0x000000082e0472a4 */ /* 0x000fe4000f8e020d */
[----:B------:R-:W-:Y:S02]  /*5560*/  UIMAD UR14, UR5, UR15, UR7 ;  /* 0x0000000f050e72a4 */ /* 0x000fe4000f8e0207 */
[----:B------:R-:W-:Y:S11]  /*5570*/  UIMAD UR13, UR6, UR46, UR4 ;  /* 0x0000002e060d72a4 */ /* 0x000ff6000f8e0204 */
[----:B------:R-:W-:Y:S01]  /*5580*/  @!UPT UIADD3 URZ, UPT, UPT, URZ, URZ, URZ ;  /* 0x000000fffffff290 */ /* 0x000fe2000fffe0ff */
.L_x_101:
[----:B------:R-:W3:Y:S01]  /*5590*/  @!UP3 LDCU.128 UR8, c[0x0][0xb10] ;  /* 0x00016200ff08b7ac */ /* 0x000ee20008000c00 */
[----:B------:R-:W-:Y:S04]  /*55a0*/  ISETP.NE.U32.AND P0, PT, RZ, UR34, PT ;  /* 0x00000022ff007c0c */ /* 0x000fe8000bf05070 */
[----:B------:R-:W-:Y:S01]  /*55b0*/  ISETP.NE.AND.EX P0, PT, RZ, UR35, PT, P0 ;  /* 0x00000023ff007c0c */ /* 0x000fe2000bf05300 */
[----:B------:R-:W4:Y:S01]  /*55c0*/  @!UP3 LDCU UR5, c[0x0][0xb0c] ;  /* 0x00016180ff05b7ac */ /* 0x000f220008000800 */
[----:B------:R-:W-:Y:S02]  /*55d0*/  USHF.L.U32 UR26, UR33, 0x6, URZ ;  /* 0x00000006211a7899 */ /* 0x000fe400080006ff */
[----:B------:R-:W-:Y:S02]  /*55e0*/  USHF.L.U32 UR27, UR32, 0x6, URZ ;  /* 0x00000006201b7899 */ /* 0x000fe400080006ff */
[----:B---3--:R-:W-:Y:S07]  /*55f0*/  UIMAD.WIDE.U32 UR6, UR14, UR8, URZ ;  /* 0x000000080e0672a5 */ /* 0x008fee000f8e00ff */
[----:B------:R-:W-:Y:S01]  /*5600*/  @!UP3 UMOV UR4, UR7 ;  /* 0x000000070004bc82 */ /* 0x000fe20008000000 */
[----:B----4-:R-:W-:Y:S02]  /*5610*/  @!UP3 UISETP.NE.AND UP0, UPT, UR5, 0x1, UPT ;  /* 0x000000010500b88c */ /* 0x010fe4000bf05270 */
[----:B------:R-:W-:Y:S02]  /*5620*/  @!UP3 USHF.R.U32.HI UR4, URZ, UR9, UR4 ;  /* 0x00000009ff04b299 */ /* 0x000fe40008011604 */
[----:B------:R-:W-:Y:S02]  /*5630*/  UIMAD.WIDE.U32 UR6, UR13, UR11, URZ ;  /* 0x0000000b0d0672a5 */ /* 0x000fe4000f8e00ff */
[----:B------:R-:W-:Y:S02]  /*5640*/  @!UP3 USEL UR8, UR14, UR4, !UP0 ;  /* 0x000000040e08b287 */ /* 0x000fe4000c000000 */
[----:B------:R-:W-:Y:S03]  /*5650*/  @!UP3 UISETP.NE.AND UP0, UPT, UR10, 0x1, UPT ;  /* 0x000000010a00b88c */ /* 0x000fe6000bf05270 */
[----:B------:R-:W-:Y:S02]  /*5660*/  @!UP3 UMOV UR6, UR7 ;  /* 0x000000070006bc82 */ /* 0x000fe40008000000 */
[----:B------:R-:W3:Y:S02]  /*5670*/  @!UP3 LDCU UR4, c[0x0][0xb20] ;  /* 0x00016400ff04b7ac */ /* 0x000ee40008000800 */
[----:B---3--:R-:W-:Y:S04]  /*5680*/  @!UP3 USHF.R.U32.HI UR6, URZ, UR4, UR6 ;  /* 0x00000004ff06b299 */ /* 0x008fe80008011606 */
[----:B------:R-:W-:Y:S04]  /*5690*/  @!UP3 USEL UR6, UR13, UR6, !UP0 ;  /* 0x000000060d06b287 */ /* 0x000fe8000c000000 */
[----:B------:R-:W-:Y:S02]  /*56a0*/  @!UP3 UIADD3 UR4, UPT, UPT, -UR8, UR6, URZ ;  /* 0x000000060804b290 */ /* 0x000fe4000fffe1ff */
[----:B------:R-:W-:Y:S02]  /*56b0*/  @!UP3 UIADD3 UR6, UPT, UPT, UR8, -UR6, URZ ;  /* 0x800000060806b290 */ /* 0x000fe4000fffe0ff */
[----:B------:R-:W-:Y:S02]  /*56c0*/  @!UP3 UIMAD UR14, UR4, UR5, UR14 ;  /* 0x00000005040eb2a4 */ /* 0x000fe4000f8e020e */
[----:B------:R-:W-:Y:S01]  /*56d0*/  @!UP3 UIMAD UR13, UR6, UR10, UR13 ;  /* 0x0000000a060db2a4 */ /* 0x000fe2000f8e020d */
[----:B------:R-:W-:Y:S11]  /*56e0*/  BRA.U UP4, `(.L_x_102) ;  /* 0x0000000104107547 */ /* 0x000ff6000b800000 */
[----:B------:R-:W-:Y:S04]  /*56f0*/  MOV R2, UR43 ;  /* 0x0000002b00027c02 */ /* 0x000fe80008000f00 */
[----:B------:R-:W-:Y:S04]  /*5700*/  SHF.L.U32 R2, R2, 0x1f, RZ ;  /* 0x0000001f02027819 */ /* 0x000fe800000006ff */
[----:B------:R-:W3:Y:S02]  /*5710*/  SYNCS.PHASECHK.TRANS64.TRYWAIT P1, [UR29+0x148], R2 ;  /* 0x00014802ff0075a7 */ /* 0x000ee4000802111d */
[----:B---3--:R-:W-:Y:S05]  /*5720*/  @!P1 BRA `(.L_x_103) ;  /* 0x0000003c004c9947 */ /* 0x008fea0003800000 */
.L_x_102:
[----:B------:R-:W-:Y:S05]  /*5730*/  BRA.U !UP6, `(.L_x_104) ;  /* 0x000000010e387547 */ /* 0x000fea000b800000 */
[----:B------:R-:W-:Y:S01]  /*5740*/  UPLOP3.LUT UP1, UPT, UPT, UPT, UP5, 0x80, 0x8 ;  /* 0x000000000008789c */ /* 0x000fe20003f2f050 */
[----:B--2---:R-:W-:Y:S01]  /*5750*/  HFMA2 R0, -RZ, RZ, 0, 5.9604644775390625e-08 ;  /* 0x00000001ff007431 */ /* 0x004fe200000001ff */
[----:B------:R-:W2:Y:S01]  /*5760*/  LDCU.64 UR8, c[0x0][0x358] ;  /* 0x00006b00ff0877ac */ /* 0x000ea20008000a00 */
[----:B------:R-:W-:Y:S03]  /*5770*/  IMAD.MOV.U32 R46, RZ, RZ, 0x1 ;  /* 0x00000001ff2e7424 */ /* 0x000fe600078e00ff */
[----:B------:R-:W-:Y:S05]  /*5780*/  PLOP3.LUT P1, PT, PT, PT, UP1, 0x80, 0x8 ;  /* 0x000000000008781c */ /* 0x000fea0003f2f018 */
[----:B------:R-:W3:Y:S01]  /*5790*/  @UP1 LDCU.64 UR4, c[0x0][0x888] ;  /* 0x00011100ff0417ac */ /* 0x000ee20008000a00 */
[----:B------:R-:W-:Y:S07]  /*57a0*/  @UP1 UIMAD UR6, UR36, UR34, URZ ;  /* 0x00000022240612a4 */ /* 0x000fee000f8e02ff */
[----:B------:R-:W-:Y:S01]  /*57b0*/  @!P1 PRMT R46, R0, 0x7610, R46 ;  /* 0x00007610002e9816 */ /* 0x000fe2000000002e */
[----:B---3--:R-:W-:Y:S06]  /*57c0*/  @UP1 UIMAD.WIDE UR4, UR6, 0x4, UR4 ;  /* 0x00000004060418a5 */ /* 0x008fec000f8e0204 */
[----:B-----5:R-:W-:Y:S01]  /*57d0*/  IMAD.U32 R26, RZ, RZ, UR4 ;  /* 0x00000004ff1a7e24 */ /* 0x020fe2000f8e00ff */
[----:B------:R-:W-:Y:S04]  /*57e0*/  MOV R27, UR5 ;  /* 0x00000005001b7c02 */ /* 0x000fe80008000f00 */
[----:B------:R-:W3:Y:S01]  /*57f0*/  @!UP1 LDCU UR4, c[0x0][0x880] ;  /* 0x00011000ff0497ac */ /* 0x000ee20008000800 */
[----:B--2---:R4:W5:Y:S02]  /*5800*/  @P1 LDG.E R26, desc[UR8][R26.64] ;  /* 0x000000081a1a1981 */ /* 0x004964000c1e1900 */
[----:B---34-:R-:W-:Y:S07]  /*5810*/  @!P1 IMAD.U32 R26, RZ, RZ, UR4 ;  /* 0x00000004ff1a9e24 */ /* 0x018fee000f8e00ff */
.L_x_104:
[----:B-----5:R-:W-:Y:S01]  /*5820*/  @!P0 FSETP.EQ.AND P2, PT, R26, RZ, PT ;  /* 0x000000ff1a00820b */ /* 0x020fe20003f42000 */
[----:B------:R-:W-:Y:S01]  /*5830*/  @!UPT UIADD3 URZ, UPT, UPT, URZ, URZ, URZ ;  /* 0x000000fffffff290 */ /* 0x000fe2000fffe0ff */
[----:B------:R-:W-:Y:S11]  /*5840*/  @!P0 BRA `(.L_x_105) ;  /* 0x0000000000148947 */ /* 0x000ff60003800000 */
[----:B------:R-:W-:Y:S02]  /*5850*/  LOP3.LUT P0, RZ, R46, 0xff, RZ, 0xc0, !PT ;  /* 0x000000ff2eff7812 */ /* 0x000fe4000780c0ff */
[----:B------:R-:W-:Y:S04]  /*5860*/  PLOP3.LUT P2, PT, PT, PT, UP1, 0x80, 0x8 ;  /* 0x000000000008781c */ /* 0x000fe80003f4f018 */
[----:B------:R-:W-:Y:S07]  /*5870*/  PLOP3.LUT P2, PT, P2, PT, PT, 0x8, 0x80 ;  /* 0x000000000080781c */ /* 0x000fee000174e170 */
[----:B------:R-:W-:Y:S11]  /*5880*/  @P0 FSETP.EQ.AND P2, PT, R26, RZ, PT ;  /* 0x000000ff1a00020b */ /* 0x000ff60003f42000 */
[----:B------:R-:W-:Y:S02]  /*5890*/  @!UPT UIADD3 URZ, UPT, UPT, URZ, URZ, URZ ;  /* 0x000000fffffff290 */ /* 0x000fe4000fffe0ff */
.L_x_105:
[----:B------:R-:W-:Y:S01]  /*58a0*/  ULEA UR4, UR25, UR29, 0x3 ;  /* 0x0000001d19047291 */ /* 0x000fe2000f8e18ff */
[----:B--2---:R-:W-:Y:S02]  /*58b0*/  SHF.L.U32 R2, R11, 0x1f, RZ ;  /* 0x0000001f0b027819 */ /* 0x004fe400000006ff */
[----:B------:R-:W-:Y:S04]  /*58c0*/  ELECT P1, URZ, PT ;  /* 0x0000000000ff782f */ /* 0x000fe80003820000 */
[----:B------:R-:W-:Y:S02]  /*58d0*/  PLOP3.LUT P1, PT, P2, P1, PT, 0xf2, 0x2f ;  /* 0x00000000002f781c */ /* 0x000fe40001723e72 */
[----:B------:R-:W2:Y:S02]  /*58e0*/  SYNCS.PHASECHK.TRANS64.TRYWAIT P0, [UR4+0x128], R2 ;  /* 0x00012802ff0075a7 */ /* 0x000ea40008001104 */
[----:B--2---:R-:W-:Y:S09]  /*58f0*/  @!P0 BRA `(.L_x_106) ;  /* 0x0000003800f08947 */ /* 0x004ff20003800000 */
.L_x_206:
[----:B------:R-:W3:Y:S01]  /*5900*/  S2UR UR19, SR_CgaCtaId ;  /* 0x00000000001379c3 */ /* 0x000ee20000008800 */
[----:B------:R-:W-:Y:S01]  /*5910*/  VOTEU.ALL UP0, P1 ;  /* 0x0000000000ff7886 */ /* 0x000fe20000800000 */
[----:B--2---:R-:W-:Y:S01]  /*5920*/  @!P1 IADD3 R2, P0, PT, R12, 0x580, RZ ;  /* 0x000005800c029810 */ /* 0x004fe20007f1e0ff */
[----:B------:R-:W-:Y:S01]  /*5930*/  UMOV UR20, 0x0 ;  /* 0x0000000000147882 */ /* 0x000fe20000000000 */
[----:B------:R-:W-:Y:S01]  /*5940*/  UMOV UR21, 0x10000000 ;  /* 0x1000000000157882 */ /* 0x000fe20000000000 */
[----:B------:R-:W-:Y:S01]  /*5950*/  UMOV UR28, UR36 ;  /* 0x00000024001c7c82 */ /* 0x000fe20008000000 */
[----:B------:R-:W-:Y:S01]  /*5960*/  @!UP0 ULEA UR5, UR25, UR29, 0xc ;  /* 0x0000001d19058291 */ /* 0x000fe2000f8e60ff */
[----:B------:R-:W-:Y:S01]  /*5970*/  @!P1 IMAD.X R0, RZ, RZ, R13, P0 ;  /* 0x000000ffff009224 */ /* 0x000fe200000e060d */
[----:B------:R-:W-:Y:S01]  /*5980*/  @!UP0 UIADD3 UR10, UPT, UPT, UR26, 0x20, URZ ;  /* 0x000000201a0a8890 */ /* 0x000fe2000fffe0ff */
[----:B------:R-:W-:Y:S01]  /*5990*/  @!P1 R2UR UR7, R2 ;  /* 0x00000000020792ca */ /* 0x000fe200000e0000 */
[----:B------:R-:W-:Y:S01]  /*59a0*/  @!UP0 UIADD3 UR24, UPT, UPT, UR5, 0x300, URZ ;  /* 0x0000030005188890 */ /* 0x000fe2000fffe0ff */
[----:B------:R-:W-:Y:S01]  /*59b0*/  @!P1 IMAD.MOV.U32 R2, RZ, RZ, 0x1000 ;  /* 0x00001000ff029424 */ /* 0x000fe200078e00ff */
[----:B------:R-:W-:Y:S01]  /*59c0*/  @!UP0 UIADD3 UR8, UPT, UPT, UR5, 0xb00, URZ ;  /* 0x00000b0005088890 */ /* 0x000fe2000fffe0ff */
[----:B------:R-:W-:Y:S01]  /*59d0*/  VIADD R10, R10, 0x1 ;  /* 0x000000010a0a7836 */ /* 0x000fe20000000000 */
[----:B------:R-:W-:Y:S02]  /*59e0*/  UIADD3 UR5, UPT, UPT, UR25, 0x1, URZ ;  /* 0x0000000119057890 */ /* 0x000fe4000fffe0ff */
[----:B------:R-:W-:Y:S02]  /*59f0*/  UIADD3 UR25, UPT, UPT, UR4, 0x110, URZ ;  /* 0x0000011004197890 */ /* 0x000fe4000fffe0ff */
[----:B------:R-:W-:Y:S01]  /*5a00*/  UISETP.NE.AND UP0, UPT, UR5, 0x3, UPT ;  /* 0x000000030500788c */ /* 0x000fe2000bf05270 */
[----:B------:R-:W-:Y:S01]  /*5a10*/  UMOV UR11, UR27 ;  /* 0x0000001b000b7c82 */ /* 0x000fe20008000000 */
[----:B------:R-:W-:Y:S02]  /*5a20*/  UMOV UR12, UR36 ;  /* 0x00000024000c7c82 */ /* 0x000fe40008000000 */
[----:B------:R-:W-:Y:S01]  /*5a30*/  USEL UR6, UR5, URZ, UP0 ;  /* 0x000000ff05067287 */ /* 0x000fe20008000000 */
[----:B------:R-:W-:Y:S01]  /*5a40*/  @!P1 R2UR UR5, R0 ;  /* 0x00000000000592ca */ /* 0x000fe200000e0000 */
[----:B------:R-:W-:Y:S01]  /*5a50*/  IMAD.U32 R4, RZ, RZ, UR7 ;  /* 0x00000007ff047e24 */ /* 0x000fe2000f8e00ff */
[----:B------:R-:W-:Y:S02]  /*5a60*/  USEL UR18, URZ, 0x1, UP0 ;  /* 0x00000001ff127887 */ /* 0x000fe40008000000 */
[----:B------:R-:W-:Y:S01]  /*5a70*/  VOTEU.ALL UP0, P1 ;  /* 0x0000000000ff7886 */ /* 0x000fe20000800000 */
[----:B------:R-:W-:Y:S01]  /*5a80*/  UMOV UR9, UR25 ;  /* 0x0000001900097c82 */ /* 0x000fe20008000000 */
[----:B------:R-:W-:Y:S01]  /*5a90*/  @!P1 R2UR UR16, R4 ;  /* 0x00000000041092ca */ /* 0x000fe200000e0000 */
[----:B---3--:R-:W-:Y:S01]  /*5aa0*/  UPRMT UR7, UR19, 0x654, UR25 ;  /* 0x0000065413077896 */ /* 0x008fe20008000019 */
[----:B------:R-:W-:Y:S04]  /*5ab0*/  LOP3.LUT R11, R11, UR18, RZ, 0x3c, !PT ;  /* 0x000000120b0b7c12 */ /* 0x000fe8000f8e3cff */
[----:B------:R-:W-:Y:S01]  /*5ac0*/  SHF.L.U32 R0, R11, 0x1f, RZ ;  /* 0x0000001f0b007819 */ /* 0x000fe200000006ff */
[----:B------:R-:W-:Y:S01]  /*5ad0*/  IMAD.U32 R5, RZ, RZ, UR5 ;  /* 0x00000005ff057e24 */ /* 0x000fe2000f8e00ff */
[----:B------:R-:W-:Y:S04]  /*5ae0*/  ULEA UR5, UR6, UR29, 0x3 ;  /* 0x0000001d06057291 */ /* 0x000fe8000f8e18ff */
[----:B------:R-:W-:Y:S11]  /*5af0*/  @!P1 R2UR UR17, R5 ;  /* 0x00000000051192ca */ /* 0x000ff600000e0000 */
[----:B------:R-:W-:Y:S02]  /*5b00*/  @!UPT UIADD3 URZ, UPT, UPT, URZ, URZ, URZ ;  /* 0x000000fffffff290 */ /* 0x000fe4000fffe0ff */
[----:B------:R2:W-:Y:S01]  /*5b10*/  @!UP0 UTMALDG.3D [UR24], [UR16], desc[UR20] ;  /* 0x00001418100085b4 */ /* 0x0005e20008011000 */
[----:B------:R-:W-:Y:S05]  /*5b20*/  VOTEU.ALL UP0, P1 ;  /* 0x0000000000ff7886 */ /* 0x000fea0000800000 */
[----:B------:R2:W-:Y:S01]  /*5b30*/  @!UP0 UTMALDG.3D [UR8], [UR16], desc[UR20] ;  /* 0x00001408100085b4 */ /* 0x0005e20008011000 */
[----:B------:R2:W-:Y:S01]  /*5b40*/  @!P1 SYNCS.ARRIVE.TRANS64.RED.A0TR RZ, [UR4+0x110], R2 ;  /* 0x00011002ffff99a7 */ /* 0x0005e20008300404 */
[----:B------:R-:W-:Y:S01]  /*5b50*/  SYNCS.ARRIVE.TRANS64.RED.A1T0 RZ, [UR7], RZ ;  /* 0x000000ffffff79a7 */ /* 0x000fe20008100407 */
[----:B------:R-:W3:Y:S02]  /*5b60*/  SYNCS.PHASECHK.TRANS64.TRYWAIT P0, [UR5+0x128], R0 ;  /* 0x00012800ff0075a7 */ /* 0x000ee40008001105 */
[----:B--23--:R-:W-:Y:S05]  /*5b70*/  @!P0 BRA `(.L_x_107) ;  /* 0x0000003800688947 */ /* 0x00cfea0003800000 */
.L_x_208:
[----:B------:R-:W-:Y:S01]  /*5b80*/  UIADD3 UR17, UPT, UPT, UR5, 0x110, URZ ;  /* 0x0000011005117890 */ /* 0x000fe2000fffe0ff */
[----:B------:R-:W3:Y:S01]  /*5b90*/  S2UR UR41, SR_CgaCtaId ;  /* 0x00000000002979c3 */ /* 0x000ee20000008800 */
[----:B------:R-:W-:Y:S01]  /*5ba0*/  UPLOP3.LUT UP4, UPT, UPT, UPT, UPT, 0x80, 0x8 ;  /* 0x000000000008789c */ /* 0x000fe20003f8f070 */
[----:B--2---:R-:W-:Y:S01]  /*5bb0*/  @!P1 IADD3 R2, P0, PT, R12, 0x580, RZ ;  /* 0x000005800c029810 */ /* 0x004fe20007f1e0ff */
[----:B------:R-:W-:Y:S01]  /*5bc0*/  UMOV UR32, 0x0 ;  /* 0x0000000000207882 */ /* 0x000fe20000000000 */
[----:B------:R-:W-:Y:S01]  /*5bd0*/  UMOV UR33, 0x10000000 ;  /* 0x1000000000217882 */ /* 0x000fe20000000000 */
[----:B------:R-:W-:Y:S01]  /*5be0*/  UMOV UR19, UR27 ;  /* 0x0000001b00137c82 */ /* 0x000fe20008000000 */
[----:B------:R-:W-:Y:S01]  /*5bf0*/  UMOV UR20, UR36 ;  /* 0x0000002400147c82 */ /* 0x000fe20008000000 */
[----:B------:R-:W-:Y:S01]  /*5c00*/  UMOV UR11, UR27 ;  /* 0x0000001b000b7c82 */ /* 0x000fe20008000000 */
[----:B------:R-:W-:Y:S01]  /*5c10*/  UMOV UR12, UR36 ;  /* 0x00000024000c7c82 */ /* 0x000fe20008000000 */
[----:B------:R-:W-:Y:S01]  /*5c20*/  UMOV UR9, UR17 ;  /* 0x0000001100097c82 */ /* 0x000fe20008000000 */
[----:B------:R-:W-:Y:S01]  /*5c30*/  VOTEU.ALL UP0, P1 ;  /* 0x0000000000ff7886 */ /* 0x000fe20000800000 */
[----:B------:R-:W-:Y:S01]  /*5c40*/  @!P1 IMAD.X R0, RZ, RZ, R13, P0 ;  /* 0x000000ffff009224 */ /* 0x000fe200000e060d */
[----:B------:R-:W-:Y:S01]  /*5c50*/  R2UR UR28, R50 ;  /* 0x00000000321c72ca */ /* 0x000fe200000e0000 */
[----:B------:R-:W-:Y:S01]  /*5c60*/  UMOV UR36, UR30 ;  /* 0x0000001e00247c82 */ /* 0x000fe20008000000 */
[----:B------:R-:W-:Y:S01]  /*5c70*/  R2UR UR24, R51 ;  /* 0x00000000331872ca */ /* 0x000fe200000e0000 */
[----:B------:R-:W-:Y:S01]  /*5c80*/  @!UP0 ULEA UR4, UR6, UR29, 0xc ;  /* 0x0000001d06048291 */ /* 0x000fe2000f8e60ff */
[C---:B------:R-:W-:Y:S01]  /*5c90*/  ISETP.NE.AND P0, PT, R10.reuse, 0x2, PT ;  /* 0x000000020a00780c */ /* 0x040fe20003f05270 */
[----:B------:R-:W-:Y:S02]  /*5ca0*/  @!UP0 UIADD3 UR18, UPT, UPT, UR26, 0x10, URZ ;  /* 0x000000101a128890 */ /* 0x000fe4000fffe0ff */
[----:B------:R-:W-:Y:S01]  /*5cb0*/  @!UP0 UIADD3 UR16, UPT, UPT, UR4, 0x300, URZ ;  /* 0x0000030004108890 */ /* 0x000fe2000fffe0ff */
[----:B------:R-:W-:Y:S01]  /*5cc0*/  SEL R10, R10, RZ, P0 ;  /* 0x000000ff0a0a7207 */ /* 0x000fe20000000000 */
[----:B------:R-:W-:Y:S02]  /*5cd0*/  @!UP0 UIADD3 UR8, UPT, UPT, UR4, 0xb00, URZ ;  /* 0x00000b0004088890 */ /* 0x000fe4000fffe0ff */
[----:B------:R-:W-:Y:S01]  /*5ce0*/  UIADD3 UR4, UPT, UPT, UR6, 0x1, URZ ;  /* 0x0000000106047890 */ /* 0x000fe2000fffe0ff */
[----:B------:R-:W-:Y:S01]  /*5cf0*/  @!P1 R2UR UR6, R2 ;  /* 0x00000000020692ca */ /* 0x000fe200000e0000 */
[----:B------:R-:W-:Y:S02]  /*5d00*/  @!UP0 UIADD3 UR10, UPT, UPT, UR26, 0x30, URZ ;  /* 0x000000301a0a8890 */ /* 0x000fe4000fffe0ff */
[----:B------:R-:W-:Y:S04]  /*5d10*/  UISETP.NE.AND UP0, UPT, UR4, 0x3, UPT ;  /* 0x000000030400788c */ /* 0x000fe8000bf05270 */
[----:B------:R-:W-:Y:S01]  /*5d20*/  USEL UR25, UR4, URZ, UP0 ;  /* 0x000000ff04197287 */ /* 0x000fe20008000000 */
[----:B------:R-:W-:Y:S01]  /*5d30*/  @!P1 R2UR UR4, R0 ;  /* 0x00000000000492ca */ /* 0x000fe200000e0000 */
[----:B------:R-:W-:Y:S01]  /*5d40*/  USEL UR21, URZ, 0x1, UP0 ;  /* 0x00000001ff157887 */ /* 0x000fe20008000000 */
[----:B------:R-:W-:Y:S01]  /*5d50*/  SEL R0, RZ, 0x1, P0 ;  /* 0x00000001ff007807 */ /* 0x000fe20000000000 */
[----:B------:R-:W-:Y:S02]  /*5d60*/  VOTEU.ALL UP0, P1 ;  /* 0x0000000000ff7886 */ /* 0x000fe40000800000 */
[----:B------:R-:W-:Y:S01]  /*5d70*/  IMAD.U32 R4, RZ, RZ, UR6 ;  /* 0x00000006ff047e24 */ /* 0x000fe2000f8e00ff */
[----:B------:R-:W-:Y:S02]  /*5d80*/  LOP3.LUT R9, R9, R0, RZ, 0x3c, !PT ;  /* 0x0000000009097212 */ /* 0x000fe400078e3cff */
[----:B------:R-:W-:Y:S02]  /*5d90*/  LOP3.LUT R11, R11, UR21, RZ, 0x3c, !PT ;  /* 0x000000150b0b7c12 */ /* 0x000fe4000f8e3cff */
[----:B------:R-:W-:Y:S03]  /*5da0*/  @!P1 R2UR UR6, R4 ;  /* 0x00000000040692ca */ /* 0x000fe600000e0000 */
[----:B------:R-:W-:Y:S01]  /*5db0*/  IMAD.U32 R5, RZ, RZ, UR4 ;  /* 0x00000004ff057e24 */ /* 0x000fe2000f8e00ff */
[----:B---3--:R-:W-:Y:S04]  /*5dc0*/  UPRMT UR4, UR41, 0x654, UR17 ;  /* 0x0000065429047896 */ /* 0x008fe80008000011 */
[----:B------:R-:W-:Y:S11]  /*5dd0*/  @!P1 R2UR UR7, R5 ;  /* 0x00000000050792ca */ /* 0x000ff600000e0000 */
[----:B------:R-:W-:Y:S02]  /*5de0*/  @!UPT UIADD3 URZ, UPT, UPT, URZ, URZ, URZ ;  /* 0x000000fffffff290 */ /* 0x000fe4000fffe0ff */
[----:B------:R-:W-:Y:S01]  /*5df0*/  @!UP0 UTMALDG.3D [UR16], [UR6], desc[UR32] ;  /* 0x00002010060085b4 */ /* 0x000fe20008011000 */
[----:B------:R-:W-:Y:S05]  /*5e00*/  VOTEU.ALL UP0, P1 ;  /* 0x0000000000ff7886 */ /* 0x000fea0000800000 */
[----:B------:R2:W-:Y:S01]  /*5e10*/  @!UP0 UTMALDG.3D [UR8], [UR6], desc[UR32] ;  /* 0x00002008060085b4 */ /* 0x0005e20008011000 */
[----:B------:R3:W-:Y:S01]  /*5e20*/  @!P1 SYNCS.ARRIVE.TRANS64.RED.A0TR RZ, [UR5+0x110], R3 ;  /* 0x00011003ffff99a7 */ /* 0x0007e20008300405 */
[----:B------:R-:W-:Y:S01]  /*5e30*/  SYNCS.ARRIVE.TRANS64.RED.A1T0 RZ, [UR4], RZ ;  /* 0x000000ffffff79a7 */ /* 0x000fe20008100404 */
[----:B--2---:R-:W-:Y:S02]  /*5e40*/  UIADD3 UR33, UPT, UPT, UR13, UR28, URZ ;  /* 0x0000001c0d217290 */ /* 0x004fe4000fffe0ff */
[----:B------:R-:W-:Y:S01]  /*5e50*/  UIADD3 UR32, UPT, UPT, UR14, UR24, URZ ;  /* 0x000000180e207290 */ /* 0x000fe2000fffe0ff */
[----:B------:R-:W-:Y:S11]  /*5e60*/  BRA.U UP2, `(.L_x_108) ;  /* 0xfffffff1028c7547 */ /* 0x000ff6000b83ffff */
[----:B------:R-:W-:Y:S01]  /*5e70*/  UIADD3 UR29, UPT, UPT, UR29, 0x128, URZ ;  /* 0x000001281d1d7890 */ /* 0x000fe2000fffe0ff */
[----:B------:R-:W-:-:S03]  /*5e80*/  SHF.L.U32 R2, R11, 0x1f, RZ ;  /* 0x0000001f0b027819 */ /* 0x000fc600000006ff */
[----:B------:R-:W-:-:S09]  /*5e90*/  ULEA UR4, UR25, UR29, 0x3 ;  /* 0x0000001d19047291 */ /* 0x000fd2000f8e18ff */
[----:B------:R-:W2:Y:S02]  /*5ea0*/  SYNCS.PHASECHK.TRANS64.TRYWAIT P0, [UR4], R2 ;  /* 0x00000002ff0075a7 */ /* 0x000ea40008001104 */
[----:B--2---:R-:W-:Y:S05]  /*5eb0*/  @!P0 BRA `(.L_x_109) ;  /* 0x0000003400b08947 */ /* 0x004fea0003800000 */
.L_x_210:
[----:B------:R-:W-:-:S04]  /*5ec0*/  UIADD3 UR4, UPT, UPT, UR25, 0x1, URZ ;  /* 0x0000000119047890 */ /* 0x000fc8000fffe0ff */
[----:B------:R-:W-:-:S04]  /*5ed0*/  UISETP.NE.AND UP0, UPT, UR4, 0x3, UPT ;  /* 0x000000030400788c */ /* 0x000fc8000bf05270 */
[----:B------:R-:W-:Y:S02]  /*5ee0*/  USEL UR6, URZ, 0x1, UP0 ;  /* 0x00000001ff067887 */ /* 0x000fe40008000000 */
[----:B------:R-:W-:-:S04]  /*5ef0*/  USEL UR4, UR4, URZ, UP0 ;  /* 0x000000ff04047287 */ /* 0x000fc80008000000 */
[----:B------:R-:W-:Y:S01]  /*5f00*/  ULEA UR5, UR4, UR29, 0x3 ;  /* 0x0000001d04057291 */ /* 0x000fe2000f8e18ff */
[----:B------:R-:W-:-:S04]  /*5f10*/  LOP3.LUT R11, R11, UR6, RZ, 0x3c, !PT ;  /* 0x000000060b0b7c12 */ /* 0x000fc8000f8e3cff */
[----:B--2---:R-:W-:-:S04]  /*5f20*/  SHF.L.U32 R2, R11, 0x1f, RZ ;  /* 0x0000001f0b027819 */ /* 0x004fc800000006ff */
[----:B------:R-:W2:Y:S02]  /*5f30*/  SYNCS.PHASECHK.TRANS64.TRYWAIT P0, [UR5], R2 ;  /* 0x00000002ff0075a7 */ /* 0x000ea40008001105 */
[----:B--2---:R-:W-:Y:S05]  /*5f40*/  @!P0 BRA `(.L_x_110) ;  /* 0x0000003400a48947 */ /* 0x004fea0003800000 */
.L_x_212:
[----:B------:R-:W-:-:S04]  /*5f50*/  UIADD3 UR4, UPT, UPT, UR4, 0x1, URZ ;  /* 0x0000000104047890 */ /* 0x000fc8000fffe0ff */
[----:B------:R-:W-:-:S04]  /*5f60*/  UISETP.NE.AND UP0, UPT, UR4, 0x3, UPT ;  /* 0x000000030400788c */ /* 0x000fc8000bf05270 */
[----:B------:R-:W-:Y:S02]  /*5f70*/  USEL UR5, URZ, 0x1, UP0 ;  /* 0x00000001ff057887 */ /* 0x000fe40008000000 */
[----:B------:R-:W-:-:S04]  /*5f80*/  USEL UR4, UR4, URZ, UP0 ;  /* 0x000000ff04047287 */ /* 0x000fc80008000000 */
[----:B------:R-:W-:Y:S01]  /*5f90*/  ULEA UR4, UR4, UR29, 0x3 ;  /* 0x0000001d04047291 */ /* 0x000fe2000f8e18ff */
[----:B--2---:R-:W-:-:S04]  /*5fa0*/  LOP3.LUT R2, R11, UR5, RZ, 0x3c, !PT ;  /* 0x000000050b027c12 */ /* 0x004fc8000f8e3cff */
[----:B------:R-:W-:Y:S01]  /*5fb0*/  SHF.L.U32 R2, R2, 0x1f, RZ ;  /* 0x0000001f02027819 */ /* 0x000fe200000006ff */
[----:B------:R-:W-:-:S07]  /*5fc0*/  IMAD.U32 R0, RZ, RZ, UR4 ;  /* 0x00000004ff007e24 */ /* 0x000fce000f8e00ff */
.L_x_111:
[----:B--2---:R2:W4:Y:S02]  /*5fd0*/  SYNCS.PHASECHK.TRANS64.TRYWAIT P0, [R0+URZ], R2 ;  /* 0x00000002000075a7 */ /* 0x00452400080011ff */
[----:B----4-:R-:W-:Y:S05]  /*5fe0*/  @!P0 NANOSLEEP.SYNCS 0x989680 ;  /* 0x009896800000895d */ /* 0x010fea0003900000 */
[----:B------:R-:W4:Y:S02]  /*5ff0*/  @!P0 SYNCS.PHASECHK.TRANS64 P0, [R0+URZ], R2 ;  /* 0x00000002000085a7 */ /* 0x000f2400080010ff */
[----:B-1--4-:R-:W-:Y:S05]  /*6000*/  @P0 EXIT ;  /* 0x000000000000094d */ /* 0x012fea0003800000 */
[----:B------:R-:W-:Y:S05]  /*6010*/  BRA `(.L_x_111) ;  /* 0xfffffffc00ec7947 */ /* 0x000fea000383ffff */
.L_x_99:
[----:B------:R-:W-:-:S06]  /*6020*/  UISETP.GE.AND UP0, UPT, UR20, 0x4, UPT ;  /* 0x000000041400788c */ /* 0x000fcc000bf06270 */
[----:B------:R-:W-:-:S13]  /*6030*/  PLOP3.LUT P0, PT, PT, PT, UP0, 0x80, 0x8 ;  /* 0x000000000008781c */ /* 0x000fda0003f0f008 */
[----:B-1----:R-:W-:Y:S05]  /*6040*/  @!P0 EXIT ;  /* 0x000000000000894d */ /* 0x002fea0003800000 */
[----:B------:R-:W1:Y:S08]  /*6050*/  S2UR UR4, SR_CgaCtaId ;  /* 0x00000000000479c3 */ /* 0x000e700000008800 */
[----:B------:R-:W-:Y:S01]  /*6060*/  BAR.SYNC.DEFER_BLOCKING 0x6, 0xa0 ;  /* 0x0182800000007b1d */ /* 0x000fe20000010000 */
[----:B------:R-:W-:Y:S01]  /*6070*/  IMAD.SHL.U32 R3, R47, 0x200000, RZ ;  /* 0x002000002f037824 */ /* 0x000fe200078e00ff */
[----:B------:R-:W-:Y:S01]  /*6080*/  CS2R R56, SRZ ;  /* 0x0000000000387805 */ /* 0x000fe2000001ff00 */
[----:B------:R-:W-:-:S02]  /*6090*/  IMAD.SHL.U32 R45, R58, 0x10, RZ ;  /* 0x000000103a2d7824 */ /* 0x000fc400078e00ff */
[C---:B------:R-:W-:Y:S01]  /*60a0*/  IMAD.U32 R23, R58.reuse, 0x10000, RZ ;  /* 0x000100003a177824 */ /* 0x040fe200078e00ff */
[----:B------:R-:W-:Y:S02]  /*60b0*/  UMOV UR45, 0x400 ;  /* 0x00000400002d7882 */ /* 0x000fe40000000000 */
[----:B------:R-:W2:Y:S01]  /*60c0*/  LDC.64 R42, c[0x0][0x8b0] ;  /* 0x00022c00ff2a7b82 */ /* 0x000ea20000000a00 */
[----:B------:R-:W-:Y:S01]  /*60d0*/  IMAD.SHL.U32 R2, R58, 0x2, RZ ;  /* 0x000000023a027824 */ /* 0x000fe200078e00ff */
[----:B------:R-:W-:Y:S01]  /*60e0*/  LOP3.LUT R3, R3, 0x200000, RZ, 0xc0, !PT ;  /* 0x0020000003037812 */ /* 0x000fe200078ec0ff */
[----:B------:R-:W-:Y:S01]  /*60f0*/  IMAD.SHL.U32 R4, R47, 0x200, RZ ;  /* 0x000002002f047824 */ /* 0x000fe200078e00ff */
[C---:B------:R-:W-:Y:S01]  /*6100*/  LOP3.LUT R5, R45.reuse, 0x40, RZ, 0xc0, !PT ;  /* 0x000000402d057812 */ /* 0x040fe200078ec0ff */
[----:B------:R-:W-:Y:S01]  /*6110*/  IMAD.MOV.U32 R22, RZ, RZ, RZ ;  /* 0x000000ffff167224 */ /* 0x000fe200078e00ff */
[----:B------:R-:W-:Y:S01]  /*6120*/  LOP3.LUT R44, R45, 0x5b0, RZ, 0xc0, !PT ;  /* 0x000005b02d2c7812 */ /* 0x000fe200078ec0ff */
[----:B------:R-:W-:Y:S01]  /*6130*/  IMAD.MOV.U32 R55, RZ, RZ, RZ ;  /* 0x000000ffff377224 */ /* 0x000fe200078e00ff */
[----:B------:R-:W3:Y:S01]  /*6140*/  LDC.64 R40, c[0x0][0x8a8] ;  /* 0x00022a00ff287b82 */ /* 0x000ee20000000a00 */
[----:B------:R-:W-:Y:S01]  /*6150*/  LOP3.LUT R23, R3, 0x400000, R23, 0xf8, !PT ;  /* 0x0040000003177812 */ /* 0x000fe200078ef817 */
[----:B------:R-:W4:Y:S01]  /*6160*/  LDCU UR62, c[0x0][0x370] ;  /* 0x00006e00ff3e77ac */ /* 0x000f220008000800 */
[----:B------:R-:W-:-:S02]  /*6170*/  LOP3.LUT R2, R5, 0x8, R2, 0xf8, !PT ;  /* 0x0000000805027812 */ /* 0x000fc400078ef802 */
[----:B------:R-:W-:Y:S01]  /*6180*/  LOP3.LUT R44, R44, 0x200, R4, 0xf8, !PT ;  /* 0x000002002c2c7812 */ /* 0x000fe200078ef804 */
[----:B------:R-:W2:Y:S01]  /*6190*/  LDCU UR43, c[0x0][0xb0c] ;  /* 0x00016180ff2b77ac */ /* 0x000ea20008000800 */
[----:B------:R-:W-:Y:S02]  /*61a0*/  LOP3.LUT P0, RZ, R45, 0x40, RZ, 0xc0, !PT ;  /* 0x000000402dff7812 */ /* 0x000fe4000780c0ff */
[----:B------:R-:W-:Y:S01]  /*61b0*/  LOP3.LUT R44, R44, R2, RZ, 0xfc, !PT ;  /* 0x000000022c2c7212 */ /* 0x000fe200078efcff */
[----:B-1----:R-:W-:Y:S01]  /*61c0*/  ULEA UR45, UR4, UR45, 0x18 ;  /* 0x0000002d042d7291 */ /* 0x002fe2000f8ec0ff */
[----:B------:R-:W-:Y:S01]  /*61d0*/  P2R R2, PR, RZ, 0x1 ;  /* 0x00000001ff027803 */ /* 0x000fe20000000000 */
[----:B------:R-:W1:Y:S01]  /*61e0*/  LDCU.64 UR4, c[0x0][0x890] ;  /* 0x00011200ff0477ac */ /* 0x000e620008000a00 */
[----:B------:R-:W-:Y:S01]  /*61f0*/  LOP3.LUT R58, R58, 0x60, RZ, 0xc0, !PT ;  /* 0x000000603a3a7812 */ /* 0x000fe200078ec0ff */
[----:B------:R-:W2:Y:S05]  /*6200*/  LDCU UR39, c[0x0][0xb30] ;  /* 0x00016600ff2777ac */ /* 0x000eaa0008000800 */
[----:B------:R-:W4:Y:S01]  /*6210*/  LDS R0, [UR45+0x200] ;  /* 0x0002002dff007984 */ /* 0x000f220008000800 */
[----:B------:R-:W2:Y:S01]  /*6220*/  LDCU.64 UR60, c[0x0][0x888] ;  /* 0x00011100ff3c77ac */ /* 0x000ea20008000a00 */
[----:B------:R-:W2:Y:S01]  /*6230*/  LDCU.64 UR40, c[0x0][0xb28] ;  /* 0x00016500ff2877ac */ /* 0x000ea20008000a00 */
[----:B------:R-:W2:Y:S01]  /*6240*/  LDCU.128 UR56, c[0x0][0xb10] ;  /* 0x00016200ff3877ac */ /* 0x000ea20008000c00 */
[----:B-1----:R-:W-:Y:S01]  /*6250*/  IMAD.U32 R49, RZ, RZ, UR4 ;  /* 0x00000004ff317e24 */ /* 0x002fe2000f8e00ff */
[----:B------:R-:W-:Y:S01]  /*6260*/  UIADD3 UR4, UPT, UPT, UR45, 0x300, URZ ;  /* 0x000003002d047890 */ /* 0x000fe2000fffe0ff */
[----:B------:R-:W-:Y:S01]  /*6270*/  IMAD.U32 R48, RZ, RZ, UR5 ;  /* 0x00000005ff307e24 */ /* 0x000fe2000f8e00ff */
[----:B------:R-:W1:Y:S01]  /*6280*/  LDCU UR55, c[0x0][0x374] ;  /* 0x00006e80ff3777ac */ /* 0x000e620008000800 */
[----:B------:R-:W-:Y:S01]  /*6290*/  UMOV UR54, 0x1 ;  /* 0x0000000100367882 */ /* 0x000fe20000000000 */
[----:B------:R-:W-:Y:S01]  /*62a0*/  UMOV UR47, URZ ;  /* 0x000000ff002f7c82 */ /* 0x000fe20008000000 */
[----:B------:R-:W-:Y:S01]  /*62b0*/  UMOV UR53, URZ ;  /* 0x000000ff00357c82 */ /* 0x000fe20008000000 */
[----:B------:R-:W-:Y:S01]  /*62c0*/  UMOV UR52, URZ ;  /* 0x000000ff00347c82 */ /* 0x000fe20008000000 */
[----:B----4-:R-:W-:-:S02]  /*62d0*/  IMAD.IADD R23, R0, 0x1, R23 ;  /* 0x0000000100177824 */ /* 0x010fc400078e0217 */
[----:B-123--:R-:W-:-:S07]  /*62e0*/  IMAD.U32 R0, RZ, RZ, UR4 ;  /* 0x00000004ff007e24 */ /* 0x00efce000f8e00ff */
.L_x_142:
[C---:B------:R-:W-:Y:S02]  /*62f0*/  LEA R3, R55.reuse, UR45, 0x3 ;  /* 0x0000002d37037c11 */ /* 0x040fe4000f8e18ff */
[----:B------:R-:W-:Y:S02]  /*6300*/  SHF.L.U32 R0, R56, 0x1f, RZ ;  /* 0x0000001f38007819 */ /* 0x000fe400000006ff */
[----:B------:R-:W-:Y:S02]  /*6310*/  LEA R4, R55, UR45, 0x4 ;  /* 0x0000002d37047c11 */ /* 0x000fe4000f8e20ff */
[----:B------:R-:W1:Y:S02]  /*6320*/  SYNCS.PHASECHK.TRANS64.TRYWAIT P0, [R3+URZ+0x150], R0 ;  /* 0x00015000030075a7 */ /* 0x000e6400080011ff */
[----:B-1----:R-:W-:Y:S05]  /*6330*/  @!P0 BRA `(.L_x_112) ;  /* 0x0000003000c08947 */ /* 0x002fea0003800000 */
.L_x_213:
[----:B------:R-:W2:Y:S01]  /*6340*/  LDS.128 R4, [R4+0x1e0] ;  /* 0x0001e00004047984 */ /* 0x000ea20000000c00 */
[----:B------:R-:W-:Y:S01]  /*6350*/  UISETP.GE.AND UP0, UPT, UR42, 0x1, UPT ;  /* 0x000000012a00788c */ /* 0x000fe2000bf06270 */
[----:B------:R-:W-:Y:S01]  /*6360*/  @!PT LDS RZ, [RZ] ;  /* 0x00000000fffff984 */ /* 0x000fe20000000800 */
[----:B------:R-:W-:Y:S01]  /*6370*/  @!PT LDS RZ, [RZ] ;  /* 0x00000000fffff984 */ /* 0x000fe20000000800 */
[----:B------:R-:W-:Y:S01]  /*6380*/  @!PT LDS RZ, [RZ] ;  /* 0x00000000fffff984 */ /* 0x000fe20000000800 */
[----:B------:R-:W-:Y:S01]  /*6390*/  @!PT LDS RZ, [RZ] ;  /* 0x00000000fffff984 */ /* 0x000fe20000000800 */
[----:B------:R3:W-:Y:S06]  /*63a0*/  MEMBAR.ALL.CTA ;  /* 0x0000000000007992 */ /* 0x0007ec0000008000 */
[----:B---3--:R-:W3:Y:S01]  /*63b0*/  FENCE.VIEW.ASYNC.S ;  /* 0x00000000000073c6 */ /* 0x008ee20000000000 */
[----:B--2---:R-:W-:Y:S11]  /*63c0*/  LOP3.LUT P0, RZ, R6, 0x1, RZ, 0xc0, !PT ;  /* 0x0000000106ff7812 */ /* 0x004ff6000780c0ff */
[----:B------:R-:W-:Y:S02]  /*63d0*/  @!UPT UIADD3 URZ, UPT, UPT, URZ, URZ, URZ ;  /* 0x000000fffffff290 */ /* 0x000fe4000fffe0ff */
[----:B---3--:R-:W-:Y:S01]  /*63e0*/  VOTEU.ANY UP1, P0 ;  /* 0x0000000000ff7886 */ /* 0x008fe20000020100 */
[----:B------:R-:W-:Y:S01]  /*63f0*/  PLOP3.LUT P0, PT, PT, PT, UP1, 0x80, 0x8 ;  /* 0x000000000008781c */ /* 0x000fe20003f0f018 */
[----:B------:R-:W-:Y:S06]  /*6400*/  UP2UR UR4, UPR, URZ, 0x2 ;  /* 0x00000002ff047883 */ /* 0x000fec0008000000 */
[----:B------:R-:W-:Y:S06]  /*6410*/  IMAD.U32 R59, RZ, RZ, UR4 ;  /* 0x00000004ff3b7e24 */ /* 0x000fec000f8e00ff */
[----:B-1----:R-:W-:Y:S02]  /*6420*/  @P0 SHF.R.U32.HI R0, RZ, 0x10, R5 ;  /* 0x00000010ff000819 */ /* 0x002fe40000011605 */
        /* <DEDUP_REMOVED lines=12> */
[----:B------:R-:W2:Y:S01]  /*64f0*/  LDCU UR12, c[0x0][0xb20] ;  /* 0x00016400ff0c77ac */ /* 0x000ea20008000800 */
[----:B------:R-:W-:Y:S02]  /*6500*/  UIMAD.WIDE.U32 UR4, UR55, UR59, URZ ;  /* 0x0000003b370472a5 */ /* 0x000fe4000f8e00ff */
[----:B------:R-:W-:Y:S02]  /*6510*/  UIMAD.WIDE.U32 UR6, UR62, UR56, URZ ;  /* 0x000000383e0672a5 */ /* 0x000fe4000f8e00ff */
[----:B------:R-:W-:Y:S02]  /*6520*/  UISETP.NE.AND UP0, UPT, UR58, 0x1, UPT ;  /* 0x000000013a00788c */ /* 0x000fe4000bf05270 */
[----:B------:R-:W-:Y:S02]  /*6530*/  UIMAD.WIDE.U32 UR8, UR37, UR59, URZ ;  /* 0x0000003b250872a5 */ /* 0x000fe4000f8e00ff */
[----:B------:R-:W-:Y:S02]  /*6540*/  UIMAD.WIDE.U32 UR10, UR38, UR56, URZ ;  /* 0x00000038260a72a5 */ /* 0x000fe4000f8e00ff */
[----:B------:R-:W-:Y:S02]  /*6550*/  UISETP.NE.AND UP1, UPT, UR43, 0x1, UPT ;  /* 0x000000012b00788c */ /* 0x000fe4000bf25270 */
[----:B------:R-:W-:Y:S01]  /*6560*/  UISETP.NE.AND UP2, UPT, UR42, 0x1, UPT ;  /* 0x000000012a00788c */ /* 0x000fe2000bf45270 */
[----:B------:R-:W-:Y:S02]  /*6570*/  UMOV UR4, UR5 ;  /* 0x0000000500047c82 */ /* 0x000fe40008000000 */
[----:B--2---:R-:W-:Y:S03]  /*6580*/  USHF.R.U32.HI UR5, URZ, UR12, UR4 ;  /* 0x0000000cff057299 */ /* 0x004fe60008011604 */
[----:B------:R-:W-:Y:S02]  /*6590*/  UMOV UR4, UR7 ;  /* 0x0000000700047c82 */ /* 0x000fe40008000000 */
[----:B------:R-:W-:Y:S02]  /*65a0*/  USHF.R.U32.HI UR7, URZ, UR57, UR4 ;  /* 0x00000039ff077299 */ /* 0x000fe40008011604 */
[----:B------:R-:W-:Y:S02]  /*65b0*/  USEL UR4, UR55, UR5, !UP0 ;  /* 0x0000000537047287 */ /* 0x000fe4000c000000 */
[----:B------:R-:W-:Y:S01]  /*65c0*/  USEL UR7, UR62, UR7, !UP1 ;  /* 0x000000073e077287 */ /* 0x000fe2000c800000 */
[----:B------:R-:W-:Y:S01]  /*65d0*/  UMOV UR5, UR9 ;  /* 0x0000000900057c82 */ /* 0x000fe20008000000 */
[----:B------:R-:W-:Y:S02]  /*65e0*/  UIMAD.WIDE.U32 UR8, UR4, UR40, URZ ;  /* 0x00000028040872a5 */ /* 0x000fe4000f8e00ff */
[----:B------:R-:W-:Y:S03]  /*65f0*/  USHF.R.U32.HI UR6, URZ, UR12, UR5 ;  /* 0x0000000cff067299 */ /* 0x000fe60008011605 */
[----:B------:R-:W-:Y:S01]  /*6600*/  UMOV UR5, UR11 ;  /* 0x0000000b00057c82 */ /* 0x000fe20008000000 */
[----:B------:R-:W-:Y:S02]  /*6610*/  UIMAD.WIDE.U32 UR10, UR7, UR40, URZ ;  /* 0x00000028070a72a5 */ /* 0x000fe4000f8e00ff */
[----:B------:R-:W-:Y:S02]  /*6620*/  USHF.R.U32.HI UR12, URZ, UR57, UR5 ;  /* 0x00000039ff0c7299 */ /* 0x000fe40008011605 */
[----:B------:R-:W-:Y:S01]  /*6630*/  USEL UR6, UR37, UR6, !UP0 ;  /* 0x0000000625067287 */ /* 0x000fe2000c000000 */
[----:B------:R-:W-:Y:S02]  /*6640*/  UMOV UR5, UR9 ;  /* 0x0000000900057c82 */ /* 0x000fe40008000000 */
[----:B------:R-:W-:Y:S01]  /*6650*/  UMOV UR10, UR11 ;  /* 0x0000000b000a7c82 */ /* 0x000fe20008000000 */
[----:B------:R-:W-:Y:S02]  /*6660*/  @UP2 USHF.R.U32.HI UR4, URZ, UR41, UR5 ;  /* 0x00000029ff042299 */ /* 0x000fe40008011605 */
[----:B------:R-:W-:Y:S02]  /*6670*/  @UP2 USHF.R.U32.HI UR7, URZ, UR41, UR10 ;  /* 0x00000029ff072299 */ /* 0x000fe4000801160a */
[----:B------:R-:W-:Y:S02]  /*6680*/  UIMAD UR4, UR42, UR4, URZ ;  /* 0x000000042a0472a4 */ /* 0x000fe4000f8e02ff */
[----:B------:R-:W-:Y:S02]  /*6690*/  UIMAD.WIDE.U32 UR10, UR6, UR40, URZ ;  /* 0x00000028060a72a5 */ /* 0x000fe4000f8e00ff */
[----:B------:R-:W-:Y:S02]  /*66a0*/  USEL UR5, UR38, UR12, !UP1 ;  /* 0x0000000c26057287 */ /* 0x000fe4000c800000 */
[----:B------:R-:W-:Y:S02]  /*66b0*/  UIMAD UR8, UR42, UR7, URZ ;  /* 0x000000072a0872a4 */ /* 0x000fe4000f8e02ff */
[----:B------:R-:W-:Y:S03]  /*66c0*/  UISETP.GE.AND UP0, UPT, UR6, UR4, UPT ;  /* 0x000000040600728c */ /* 0x000fe6000bf06270 */
[----:B------:R-:W-:Y:S01]  /*66d0*/  UMOV UR4, UR11 ;  /* 0x0000000b00047c82 */ /* 0x000fe20008000000 */
[----:B------:R-:W-:Y:S02]  /*66e0*/  UISETP.GE.OR UP0, UPT, UR5, UR8, UP0 ;  /* 0x000000080500728c */ /* 0x000fe40008706670 */
[----:B------:R-:W-:Y:S02]  /*66f0*/  USHF.R.U32.HI UR4, URZ, UR41, UR4 ;  /* 0x00000029ff047299 */ /* 0x000fe40008011604 */
[----:B------:R-:W-:Y:S02]  /*6700*/  UIMAD.WIDE.U32 UR8, UR5, UR40, URZ ;  /* 0x00000028050872a5 */ /* 0x000fe4000f8e00ff */
[----:B------:R-:W-:Y:S02]  /*6710*/  USEL UR11, UR6, UR4, !UP2 ;  /* 0x00000004060b7287 */ /* 0x000fe4000d000000 */
[----:B------:R-:W-:Y:S02]  /*6720*/  UIADD3 UR8, UPT, UPT, -UR5, URZ, URZ ;  /* 0x000000ff05087290 */ /* 0x000fe4000fffe1ff */
[----:B------:R-:W-:Y:S01]  /*6730*/  UIADD3 UR10, UPT, UPT, -UR11, URZ, URZ ;  /* 0x000000ff0b0a7290 */ /* 0x000fe2000fffe1ff */
[----:B------:R-:W-:Y:S01]  /*6740*/  @!UP0 UMOV UR4, UR9 ;  /* 0x0000000900048c82 */ /* 0x000fe20008000000 */
[----:B------:R-:W-:Y:S02]  /*6750*/  UIADD3 UR9, UPT, UPT, -UR6, URZ, URZ ;  /* 0x000000ff06097290 */ /* 0x000fe4000fffe1ff */
[----:B------:R-:W-:Y:S02]  /*6760*/  @!UP0 USHF.R.U32.HI UR4, URZ, UR41, UR4 ;  /* 0x00000029ff048299 */ /* 0x000fe40008011604 */
[----:B------:R-:W-:Y:S02]  /*6770*/  UIMAD UR10, UR42, UR10, UR6 ;  /* 0x0000000a2a0a72a4 */ /* 0x000fe4000f8e0206 */
[----:B------:R-:W-:Y:S04]  /*6780*/  @!UP0 USEL UR4, UR5, UR4, !UP2 ;  /* 0x0000000405048287 */ /* 0x000fe8000d000000 */
[----:B------:R-:W-:Y:S02]  /*6790*/  @!UP0 UIMAD UR10, UR7, UR10, UR4 ;  /* 0x0000000a070a82a4 */ /* 0x000fe4000f8e0204 */
[----:B------:R-:W-:Y:S02]  /*67a0*/  @!UP0 UIADD3 UR11, UPT, UPT, UR11, -UR4, URZ ;  /* 0x800000040b0b8290 */ /* 0x000fe4000fffe0ff */
[----:B------:R-:W-:Y:S02]  /*67b0*/  UIMAD UR7, UR43, UR8, UR38 ;  /* 0x000000082b0772a4 */ /* 0x000fe4000f8e0226 */
[----:B------:R-:W-:Y:S02]  /*67c0*/  @!UP0 UIMAD UR6, UR11, UR42, UR5 ;  /* 0x0000002a0b0682a4 */ /* 0x000fe4000f8e0205 */
[----:B------:R-:W-:Y:S01]  /*67d0*/  UIMAD UR4, UR58, UR9, UR37 ;  /* 0x000000093a0472a4 */ /* 0x000fe2000f8e0225 */
[----:B------:R-:W-:Y:S02]  /*67e0*/  @!UP0 UMOV UR5, UR10 ;  /* 0x0000000a00058c82 */ /* 0x000fe40008000000 */
[----:B------:R-:W-:Y:S02]  /*67f0*/  UIMAD UR38, UR5, UR43, UR7 ;  /* 0x0000002b052672a4 */ /* 0x000fe4000f8e0207 */
[----:B------:R-:W-:Y:S11]  /*6800*/  UIMAD UR37, UR6, UR58, UR4 ;  /* 0x0000003a062572a4 */ /* 0x000ff6000f8e0204 */
[----:B------:R-:W-:Y:S01]  /*6810*/  @!UPT UIADD3 URZ, UPT, UPT, URZ, URZ, URZ ;  /* 0x000000fffffff290 */ /* 0x000fe2000fffe0ff */
.L_x_113:
[----:B------:R-:W-:Y:S01]  /*6820*/  UISETP.NE.AND UP0, UPT, UR39, 0x1, UPT ;  /* 0x000000012700788c */ /* 0x000fe2000bf05270 */
[----:B------:R-:W-:Y:S01]  /*6830*/  IADD3 R55, PT, PT, R55, 0x1, RZ ;  /* 0x0000000137377810 */ /* 0x000fe20007ffe0ff */
[----:B------:R-:W-:Y:S02]  /*6840*/  UIADD3 UR11, UPT, UPT, UR45, 0x300, URZ ;  /* 0x000003002d0b7890 */ /* 0x000fe4000fffe0ff */
[----:B------:R-:W-:Y:S02]  /*6850*/  USHF.L.U32 UR50, UR32, 0x6, URZ ;  /* 0x0000000620327899 */ /* 0x000fe400080006ff */
[----:B------:R-:W-:Y:S05]  /*6860*/  USHF.L.U32 UR49, UR33, 0x6, URZ ;  /* 0x0000000621317899 */ /* 0x000fea00080006ff */
[----:B------:R-:W2:Y:S01]  /*6870*/  @!UP0 LDCU.128 UR12, c[0x0][0xb10] ;  /* 0x00016200ff0c87ac */ /* 0x000ea20008000c00 */
[----:B------:R-:W3:Y:S01]  /*6880*/  @!UP0 LDCU UR5, c[0x0][0xb0c] ;  /* 0x00016180ff0587ac */ /* 0x000ee20008000800 */
[----:B------:R-:W4:Y:S01]  /*6890*/  @!UP0 LDCU UR10, c[0x0][0xb20] ;  /* 0x00016400ff0a87ac */ /* 0x000f220008000800 */
[----:B--2---:R-:W-:Y:S02]  /*68a0*/  UIMAD.WIDE.U32 UR8, UR38, UR12, URZ ;  /* 0x0000000c260872a5 */ /* 0x004fe4000f8e00ff */
[----:B------:R-:W-:Y:S02]  /*68b0*/  UIMAD.WIDE.U32 UR6, UR37, UR15, URZ ;  /* 0x0000000f250672a5 */ /* 0x000fe4000f8e00ff */
[----:B------:R-:W-:Y:S03]  /*68c0*/  @!UP0 UISETP.NE.AND UP1, UPT, UR14, 0x1, UPT ;  /* 0x000000010e00888c */ /* 0x000fe6000bf25270 */
[----:B------:R-:W-:Y:S01]  /*68d0*/  @!UP0 UMOV UR4, UR9 ;  /* 0x0000000900048c82 */ /* 0x000fe20008000000 */
[----:B---3--:R-:W-:Y:S02]  /*68e0*/  @!UP0 UISETP.NE.AND UP2, UPT, UR5, 0x1, UPT ;  /* 0x000000010500888c */ /* 0x008fe4000bf45270 */
[----:B------:R-:W-:Y:S01]  /*68f0*/  @!UP0 USHF.R.U32.HI UR4, URZ, UR13, UR4 ;  /* 0x0000000dff048299 */ /* 0x000fe20008011604 */
[----:B------:R-:W-:Y:S02]  /*6900*/  @!UP0 UMOV UR6, UR7 ;  /* 0x0000000700068c82 */ /* 0x000fe40008000000 */
[----:B----4-:R-:W-:Y:S02]  /*6910*/  @!UP0 USHF.R.U32.HI UR6, URZ, UR10, UR6 ;  /* 0x0000000aff068299 */ /* 0x010fe40008011606 */
[----:B------:R-:W-:Y:S02]  /*6920*/  @!UP0 USEL UR7, UR38, UR4, !UP2 ;  /* 0x0000000426078287 */ /* 0x000fe4000d000000 */
[----:B------:R-:W-:Y:S04]  /*6930*/  @!UP0 USEL UR6, UR37, UR6, !UP1 ;  /* 0x0000000625068287 */ /* 0x000fe8000c800000 */
[----:B------:R-:W-:Y:S02]  /*6940*/  @!UP0 UIADD3 UR4, UPT, UPT, -UR7, UR6, URZ ;  /* 0x0000000607048290 */ /* 0x000fe4000fffe1ff */
[----:B------:R-:W-:Y:S02]  /*6950*/  @!UP0 UIADD3 UR6, UPT, UPT, UR7, -UR6, URZ ;  /* 0x8000000607068290 */ /* 0x000fe4000fffe0ff */
[----:B------:R-:W-:Y:S02]  /*6960*/  @!UP0 UIMAD UR38, UR4, UR5, UR38 ;  /* 0x00000005042682a4 */ /* 0x000fe4000f8e0226 */
[----:B------:R-:W-:Y:S02]  /*6970*/  @!UP0 UIMAD UR37, UR6, UR14, UR37 ;  /* 0x0000000e062582a4 */ /* 0x000fe4000f8e0225 */
[----:B------:R-:W-:Y:S09]  /*6980*/  ULOP3.LUT UP0, URZ, UR11, 0x90, URZ, 0xc0, !UPT ;  /* 0x000000900bff7892 */ /* 0x000ff2000f80c0ff */
[----:B------:R-:W-:Y:S05]  /*6990*/  BRA.U !UP0, `(.L_x_114) ;  /* 0x00000001087c7547 */ /* 0x000fea000b800000 */
[----:B------:R-:W2:Y:S01]  /*69a0*/  LDCU.64 UR8, c[0x4][0x80] ;  /* 0x01001000ff0877ac */ /* 0x000ea20008000a00 */
[----:B------:R-:W-:Y:S01]  /*69b0*/  MOV R2, 0x0 ;  /* 0x0000000000027802 */ /* 0x000fe20000000f00 */
[----:B------:R-:W-:Y:S02]  /*69c0*/  HFMA2 R12, -RZ, RZ, 0, 5.9604644775390625e-08 ;  /* 0x00000001ff0c7431 */ /* 0x000fe400000001ff */
[----:B------:R-:W-:Y:S01]  /*69d0*/  IMAD.MOV.U32 R8, RZ, RZ, 0x70 ;  /* 0x00000070ff087424 */ /* 0x000fe200078e00ff */
[----:B------:R3:W4:Y:S01]  /*69e0*/  LDC.64 R14, c[0x4][R2] ;  /* 0x01000000020e7b82 */ /* 0x0007220000000a00 */
[----:B------:R-:W1:Y:S01]  /*69f0*/  LDCU.64 UR6, c[0x4][0x88] ;  /* 0x01001100ff0677ac */ /* 0x000e620008000a00 */
[----:B------:R-:W-:Y:S01]  /*6a00*/  IMAD.MOV.U32 R13, RZ, RZ, RZ ;  /* 0x000000ffff0d7224 */ /* 0x000fe200078e00ff */
[----:B------:R-:W1:Y:S01]  /*6a10*/  LDCU.64 UR4, c[0x4][0x8] ;  /* 0x01000100ff0477ac */ /* 0x000e620008000a00 */
[----:B--2---:R-:W-:Y:S01]  /*6a20*/  MOV R5, UR9 ;  /* 0x0000000900057c02 */ /* 0x004fe20008000f00 */
[----:B------:R-:W-:Y:S01]  /*6a30*/  IMAD.U32 R4, RZ, RZ, UR8 ;  /* 0x00000008ff047e24 */ /* 0x000fe2000f8e00ff */
[----:B-1----:R-:W-:Y:S01]  /*6a40*/  MOV R7, UR7 ;  /* 0x0000000700077c02 */ /* 0x002fe20008000f00 */
[----:B------:R-:W-:Y:S01]  /*6a50*/  IMAD.U32 R6, RZ, RZ, UR6 ;  /* 0x00000006ff067e24 */ /* 0x000fe2000f8e00ff */
[----:B------:R-:W-:Y:S01]  /*6a60*/  MOV R11, UR5 ;  /* 0x00000005000b7c02 */ /* 0x000fe20008000f00 */
[----:B------:R-:W-:Y:S02]  /*6a70*/  IMAD.U32 R10, RZ, RZ, UR4 ;  /* 0x00000004ff0a7e24 */ /* 0x000fe4000f8e00ff */
[----:B------:R-:W-:Y:S07]  /*6a80*/  LEPC R20, `(.L_x_115) ;  /* 0x000000001014794e */ /* 0x000fee0000000000 */
[----:B---345:R-:W-:Y:S05]  /*6a90*/  CALL.ABS.NOINC R14 ;  /* 0x000000000e007343 */ /* 0x038fea0003c00000 */
.L_x_115:
[----:B------:R-:W1:Y:S01]  /*6aa0*/  LDCU.64 UR8, c[0x4][0x80] ;  /* 0x01001000ff0877ac */ /* 0x000e620008000a00 */
[----:B------:R-:W2:Y:S01]  /*6ab0*/  LDC.64 R2, c[0x4][R2] ;  /* 0x0100000002027b82 */ /* 0x000ea20000000a00 */
[----:B------:R-:W-:Y:S02]  /*6ac0*/  HFMA2 R12, -RZ, RZ, 0, 5.9604644775390625e-08 ;  /* 0x00000001ff0c7431 */ /* 0x000fe400000001ff */
[----:B------:R-:W-:Y:S02]  /*6ad0*/  IMAD.MOV.U32 R8, RZ, RZ, 0x70 ;  /* 0x00000070ff087424 */ /* 0x000fe400078e00ff */
[----:B------:R-:W-:Y:S01]  /*6ae0*/  IMAD.MOV.U32 R13, RZ, RZ, RZ ;  /* 0x000000ffff0d7224 */ /* 0x000fe200078e00ff */
[----:B------:R-:W3:Y:S01]  /*6af0*/  LDCU.64 UR6, c[0x4][0x88] ;  /* 0x01001100ff0677ac */ /* 0x000ee20008000a00 */
[----:B------:R-:W4:Y:S01]  /*6b00*/  LDCU.64 UR4, c[0x4][0x8] ;  /* 0x01000100ff0477ac */ /* 0x000f220008000a00 */
[----:B-1----:R-:W-:Y:S02]  /*6b10*/  MOV R4, UR8 ;  /* 0x0000000800047c02 */ /* 0x002fe40008000f00 */
[----:B------:R-:W-:Y:S02]  /*6b20*/  MOV R5, UR9 ;  /* 0x0000000900057c02 */ /* 0x000fe40008000f00 */
[----:B---3--:R-:W-:Y:S01]  /*6b30*/  MOV R7, UR7 ;  /* 0x0000000700077c02 */ /* 0x008fe20008000f00 */
[----:B------:R-:W-:Y:S01]  /*6b40*/  IMAD.U32 R6, RZ, RZ, UR6 ;  /* 0x00000006ff067e24 */ /* 0x000fe2000f8e00ff */
[----:B----4-:R-:W-:Y:S01]  /*6b50*/  MOV R11, UR5 ;  /* 0x00000005000b7c02 */ /* 0x010fe20008000f00 */
[----:B------:R-:W-:Y:S02]  /*6b60*/  IMAD.U32 R10, RZ, RZ, UR4 ;  /* 0x00000004ff0a7e24 */ /* 0x000fe4000f8e00ff */
[----:B------:R-:W-:Y:S07]  /*6b70*/  LEPC R20, `(.L_x_114) ;  /* 0x000000001014794e */ /* 0x000fee0000000000 */
[----:B--2---:R-:W-:Y:S05]  /*6b80*/  CALL.ABS.NOINC R2 ;  /* 0x0000000002007343 */ /* 0x004fea0003c00000 */
.L_x_114:
[----:B------:R-:W-:Y:S02]  /*6b90*/  R2UR UR6, R52 ;  /* 0x00000000340672ca */ /* 0x000fe400000e0000 */
[----:B------:R-:W-:Y:S02]  /*6ba0*/  R2UR UR5, R49 ;  /* 0x00000000310572ca */ /* 0x000fe400000e0000 */
[----:B------:R-:W-:Y:S02]  /*6bb0*/  R2UR UR4, R48 ;  /* 0x00000000300472ca */ /* 0x000fe400000e0000 */
[----:B------:R-:W-:Y:S02]  /*6bc0*/  ISETP.NE.U32.AND P4, PT, R42, RZ, PT ;  /* 0x000000ff2a00720c */ /* 0x000fe40003f85070 */
[----:B------:R-:W-:Y:S02]  /*6bd0*/  ISETP.NE.U32.AND P2, PT, RZ, UR60, PT ;  /* 0x0000003cff007c0c */ /* 0x000fe4000bf45070 */
[----:B------:R-:W-:Y:S02]  /*6be0*/  ISETP.NE.AND.EX P4, PT, R43, RZ, PT, P4 ;  /* 0x000000ff2b00720c */ /* 0x000fe40003f85340 */
[----:B------:R-:W-:Y:S01]  /*6bf0*/  ISETP.NE.AND.EX P2, PT, RZ, UR61, PT, P2 ;  /* 0x0000003dff007c0c */ /* 0x000fe2000bf45320 */
[----:B------:R-:W-:Y:S02]  /*6c00*/  UISETP.NE.AND UP2, UPT, UR6, URZ, UPT ;  /* 0x000000ff0600728c */ /* 0x000fe4000bf45270 */
[----:B------:R-:W-:Y:S04]  /*6c10*/  UISETP.NE.U32.AND UP0, UPT, UR5, URZ, UPT ;  /* 0x000000ff0500728c */ /* 0x000fe8000bf05070 */
[----:B------:R-:W-:Y:S01]  /*6c20*/  UISETP.NE.AND.EX UP1, UPT, UR4, URZ, UPT, UP0 ;  /* 0x000000ff0400728c */ /* 0x000fe2000bf25300 */
[----:B------:R-:W-:Y:S01]  /*6c30*/  PLOP3.LUT P1, PT, PT, PT, UP2, 0x80, 0x8 ;  /* 0x000000000008781c */ /* 0x000fe20003f2f028 */
[----:B------:R-:W-:Y:S03]  /*6c40*/  UPLOP3.LUT UP0, UPT, UPT, UPT, UPT, 0x40, 0x4 ;  /* 0x000000000004789c */ /* 0x000fe60003f0e870 */
[----:B------:R-:W-:Y:S06]  /*6c50*/  @UP2 UPLOP3.LUT UP0, UPT, UPT, UPT, UP1, 0x80, 0x8 ;  /* 0x000000000008289c */ /* 0x000fec0003f0f010 */
[----:B------:R-:W-:Y:S01]  /*6c60*/  PLOP3.LUT P0, PT, PT, PT, UP0, 0x80, 0x8 ;  /* 0x000000000008781c */ /* 0x000fe20003f0f008 */
[----:B------:R-:W-:Y:S01]  /*6c70*/  @!UPT UIADD3 URZ, UPT, UPT, URZ, URZ, URZ ;  /* 0x000000fffffff290 */ /* 0x000fe2000fffe0ff */
[----:B------:R-:W-:Y:S11]  /*6c80*/  BRA.U !UP1, `(.L_x_116) ;  /* 0x0000000109407547 */ /* 0x000ff6000b800000 */
[----:B------:R-:W-:Y:S01]  /*6c90*/  UISETP.NE.U32.AND UP0, UPT, UR60, URZ, UPT ;  /* 0x000000ff3c00728c */ /* 0x000fe2000bf05070 */
[----:B------:R-:W-:Y:S01]  /*6ca0*/  R2UR UR6, R49 ;  /* 0x00000000310672ca */ /* 0x000fe200000e0000 */
[----:B------:R-:W2:Y:S01]  /*6cb0*/  LDCU.64 UR8, c[0x0][0x358] ;  /* 0x00006b00ff0877ac */ /* 0x000ea20008000a00 */
[----:B------:R-:W-:Y:S02]  /*6cc0*/  HFMA2 R46, -RZ, RZ, 0, 5.9604644775390625e-08 ;  /* 0x00000001ff2e7431 */ /* 0x000fe400000001ff */
[----:B-1----:R-:W-:Y:S01]  /*6cd0*/  IMAD.MOV.U32 R0, RZ, RZ, 0x1 ;  /* 0x00000001ff007424 */ /* 0x002fe200078e00ff */
[----:B------:R-:W-:Y:S06]  /*6ce0*/  UISETP.NE.AND.EX UP0, UPT, UR61, URZ, UPT, UP0 ;  /* 0x000000ff3d00728c */ /* 0x000fec000bf05300 */
[----:B------:R-:W-:Y:S05]  /*6cf0*/  PLOP3.LUT P3, PT, PT, PT, UP0, 0x80, 0x8 ;  /* 0x000000000008781c */ /* 0x000fea0003f6f008 */
[----:B------:R-:W1:Y:S01]  /*6d00*/  @UP0 LDCU.64 UR4, c[0x0][0x888] ;  /* 0x00011100ff0407ac */ /* 0x000e620008000a00 */
[----:B------:R-:W-:Y:S07]  /*6d10*/  @UP0 UIMAD UR6, UR36, UR6, URZ ;  /* 0x00000006240602a4 */ /* 0x000fee000f8e02ff */
[----:B------:R-:W-:Y:S01]  /*6d20*/  @!P3 PRMT R46, R0, 0x7610, R46 ;  /* 0x00007610002eb816 */ /* 0x000fe2000000002e */
[----:B-1----:R-:W-:Y:S06]  /*6d30*/  @UP0 UIMAD.WIDE UR4, UR6, 0x4, UR4 ;  /* 0x00000004060408a5 */ /* 0x002fec000f8e0204 */
[----:B-----5:R-:W-:Y:S02]  /*6d40*/  IMAD.U32 R26, RZ, RZ, UR4 ;  /* 0x00000004ff1a7e24 */ /* 0x020fe4000f8e00ff */
[----:B------:R-:W-:Y:S03]  /*6d50*/  IMAD.U32 R27, RZ, RZ, UR5 ;  /* 0x00000005ff1b7e24 */ /* 0x000fe6000f8e00ff */
[----:B------:R-:W1:Y:S02]  /*6d60*/  @!UP0 LDCU UR4, c[0x0][0x880] ;  /* 0x00011000ff0487ac */ /* 0x000e640008000800 */
[----:B--2---:R2:W5:Y:S02]  /*6d70*/  @P3 LDG.E R26, desc[UR8][R26.64] ;  /* 0x000000081a1a3981 */ /* 0x004564000c1e1900 */
[----:B-12---:R-:W-:Y:S02]  /*6d80*/  @!P3 MOV R26, UR4 ;  /* 0x00000004001abc02 */ /* 0x006fe40008000f00 */
.L_x_116:
[----:B------:R-:W-:Y:S05]  /*6d90*/  @!P4 BRA `(.L_x_117) ;  /* 0x000000000024c947 */ /* 0x000fea0003800000 */
[----:B------:R-:W-:Y:S01]  /*6da0*/  ISETP.NE.U32.AND P3, PT, R40, RZ, PT ;  /* 0x000000ff2800720c */ /* 0x000fe20003f65070 */
[----:B------:R-:W2:Y:S03]  /*6db0*/  LDCU.64 UR4, c[0x0][0x358] ;  /* 0x00006b00ff0477ac */ /* 0x000ea60008000a00 */
[----:B------:R-:W-:Y:S11]  /*6dc0*/  ISETP.NE.AND.EX P3, PT, R41, RZ, PT, P3 ;  /* 0x000000ff2900720c */ /* 0x000ff60003f65330 */
[----:B------:R-:W-:Y:S02]  /*6dd0*/  @!UPT UIADD3 URZ, UPT, UPT, URZ, URZ, URZ ;  /* 0x000000fffffff290 */ /* 0x000fe4000fffe0ff */
[----:B------:R-:W3:Y:S01]  /*6de0*/  @P3 LDC.64 R2, c[0x0][0x8a8] ;  /* 0x00022a00ff023b82 */ /* 0x000ee20000000a00 */
[----:B-1----:R-:W-:Y:S04]  /*6df0*/  @P3 IMAD R0, R42, UR36, RZ ;  /* 0x000000242a003c24 */ /* 0x002fe8000f8e02ff */
[----:B---3--:R-:W-:Y:S05]  /*6e00*/  @P3 IMAD.WIDE R2, R0, 0x4, R2 ;  /* 0x0000000400023825 */ /* 0x008fea00078e0202 */
[----:B--2--5:R2:W5:Y:S02]  /*6e10*/  @P3 LDG.E R24, desc[UR4][R2.64] ;  /* 0x0000000402183981 */ /* 0x024564000c1e1900 */
[----:B--2---:R-:W3:Y:S02]  /*6e20*/  @!P3 LDC R24, c[0x0][0x8a0] ;  /* 0x00022800ff18bb82 */ /* 0x004ee40000000800 */
.L_x_117:
[----:B-----5:R-:W-:Y:S01]  /*6e30*/  FSETP.NEU.AND P3, PT, R26, RZ, PT ;  /* 0x000000ff1a00720b */ /* 0x020fe20003f6d000 */
[----:B------:R-:W-:Y:S01]  /*6e40*/  ULOP3.LUT UR4, UR54, 0x1, URZ, 0x3c, !UPT ;  /* 0x0000000136047892 */ /* 0x000fe2000f8e3cff */
[----:B------:R-:W-:Y:S01]  /*6e50*/  SEL R4, RZ, 0xffffffff, P2 ;  /* 0xffffffffff047807 */ /* 0x000fe20001000000 */
[----:B------:R-:W-:Y:S01]  /*6e60*/  IMAD.U32 R62, RZ, RZ, UR47 ;  /* 0x0000002fff3e7e24 */ /* 0x000fe2000f8e00ff */
[----:B------:R-:W-:Y:S01]  /*6e70*/  @P1 LOP3.LUT P2, RZ, R46, 0xff, RZ, 0xc0, !PT ;  /* 0x000000ff2eff1812 */ /* 0x000fe2000784c0ff */
[----:B------:R-:W-:Y:S01]  /*6e80*/  IMAD.SHL.U32 R64, R44, 0x2, RZ ;  /* 0x000000022c407824 */ /* 0x000fe200078e00ff */
[----:B-1----:R-:W-:Y:S01]  /*6e90*/  @P1 SEL R0, RZ, 0xffffffff, P3 ;  /* 0xffffffffff001807 */ /* 0x002fe20001800000 */
[----:B------:R-:W-:Y:S01]  /*6ea0*/  IMAD.U32 R66, RZ, RZ, UR4 ;  /* 0x00000004ff427e24 */ /* 0x000fe2000f8e00ff */
[----:B------:R-:W-:Y:S01]  /*6eb0*/  LEA R53, R22, UR45, 0x3 ;  /* 0x0000002d16357c11 */ /* 0x000fe2000f8e18ff */
[----:B------:R-:W-:Y:S01]  /*6ec0*/  IMAD.SHL.U32 R62, R62, 0x1000, RZ ;  /* 0x000010003e3e7824 */ /* 0x000fe200078e00ff */
[----:B------:R-:W-:Y:S01]  /*6ed0*/  @P0 SEL R0, R4, R0, !P2 ;  /* 0x0000000004000207 */ /* 0x000fe20005000000 */
[----:B------:R-:W-:Y:S01]  /*6ee0*/  BSSY B1, `(.L_x_118) ;  /* 0x0000035000017945 */ /* 0x000fe20003800000 */
[----:B------:R-:W-:Y:S01]  /*6ef0*/  PLOP3.LUT P2, PT, PT, PT, UP1, 0x80, 0x8 ;  /* 0x000000000008781c */ /* 0x000fe20003f4f018 */
[----:B------:R-:W-:Y:S01]  /*6f00*/  IMAD.MOV.U32 R65, RZ, RZ, 0x1 ;  /* 0x00000001ff417424 */ /* 0x000fe200078e00ff */
[----:B------:R-:W-:Y:S01]  /*6f10*/  @P1 LOP3.LUT R0, R0, 0x1, RZ, 0xc0, !PT ;  /* 0x0000000100001812 */ /* 0x000fe200078ec0ff */
[----:B------:R-:W-:Y:S01]  /*6f20*/  IMAD R25, R22, 0x20, R23 ;  /* 0x0000002016197824 */ /* 0x000fe200078e0217 */
[----:B------:R-:W-:Y:S01]  /*6f30*/  LOP3.LUT P4, R54, R46, 0xff, RZ, 0xc0, !PT ;  /* 0x000000ff2e367812 */ /* 0x000fe2000788c0ff */
[----:B------:R-:W-:Y:S01]  /*6f40*/  IMAD.U32 R63, RZ, RZ, UR47 ;  /* 0x0000002fff3f7e24 */ /* 0x000fe2000f8e00ff */
[----:B------:R-:W-:Y:S01]  /*6f50*/  ISETP.NE.U32.OR P6, PT, R0, 0x1, !P1 ;  /* 0x000000010000780c */ /* 0x000fe20004fc5470 */
[----:B------:R-:W-:Y:S01]  /*6f60*/  IMAD.U32 R0, RZ, RZ, UR47 ;  /* 0x0000002fff007e24 */ /* 0x000fe2000f8e00ff */
[----:B------:R-:W-:Y:S02]  /*6f70*/  SEL R3, RZ, 0xffffffff, P3 ;  /* 0xffffffffff037807 */ /* 0x000fe40001800000 */
[----:B------:R-:W-:Y:S02]  /*6f80*/  CS2R R38, SRZ ;  /* 0x0000000000267805 */ /* 0x000fe4000001ff00 */
[----:B------:R-:W-:Y:S02]  /*6f90*/  P2R R60, PR, RZ, 0x40 ;  /* 0x00000040ff3c7803 */ /* 0x000fe40000000000 */
[----:B------:R-:W-:Y:S02]  /*6fa0*/  CS2R R36, SRZ ;  /* 0x0000000000247805 */ /* 0x000fe4000001ff00 */
[----:B------:R-:W-:Y:S02]  /*6fb0*/  LEA R0, R0, UR45, 0x3 ;  /* 0x0000002d00007c11 */ /* 0x000fe4000f8e18ff */
[----:B------:R-:W-:Y:S02]  /*6fc0*/  CS2R R30, SRZ ;  /* 0x00000000001e7805 */ /* 0x000fe4000001ff00 */
[----:B------:R-:W-:Y:S02]  /*6fd0*/  @P2 SEL R3, R4, R3, !P4 ;  /* 0x0000000304032207 */ /* 0x000fe40006000000 */
[----:B------:R-:W-:Y:S02]  /*6fe0*/  CS2R R28, SRZ ;  /* 0x00000000001c7805 */ /* 0x000fe4000001ff00 */
[----:B------:R-:W-:Y:S02]  /*6ff0*/  IADD3 R27, PT, PT, R62, UR45, R64 ;  /* 0x0000002d3e1b7c10 */ /* 0x000fe4000fffe040 */
[----:B------:R-:W-:Y:S02]  /*7000*/  LOP3.LUT R3, R3, 0x1, RZ, 0xc0, !PT ;  /* 0x0000000103037812 */ /* 0x000fe400078ec0ff */
[----:B------:R-:W-:Y:S02]  /*7010*/  @P6 SHF.L.U32 R2, R66, 0x1f, RZ ;  /* 0x0000001f42026819 */ /* 0x000fe400000006ff */
[----:B------:R-:W-:Y:S02]  /*7020*/  ISETP.NE.U32.AND P5, PT, R3, 0x1, PT ;  /* 0x000000010300780c */ /* 0x000fe40003fa5070 */
[----:B------:R1:W2:Y:S02]  /*7030*/  @P6 SYNCS.PHASECHK.TRANS64.TRYWAIT P1, [R0+URZ+0x110], R2 ;  /* 0x00011002000065a7 */ /* 0x0002a400080211ff */
[----:B------:R-:W-:Y:S02]  /*7040*/  P2R R67, PR, RZ, 0x20 ;  /* 0x00000020ff437803 */ /* 0x000fe40000000000 */
[----:B-1----:R-:W-:Y:S04]  /*7050*/  SHF.L.U32 R2, R57, 0x1f, RZ ;  /* 0x0000001f39027819 */ /* 0x002fe800000006ff */
[----:B------:R1:W4:Y:S01]  /*7060*/  SYNCS.PHASECHK.TRANS64.TRYWAIT P0, [R53+URZ+0x170], R2 ;  /* 0x00017002350075a7 */ /* 0x00032200080011ff */
[----:B--2---:R-:W-:Y:S01]  /*7070*/  @P6 SEL R65, RZ, 0x1, !P1 ;  /* 0x00000001ff416807 */ /* 0x004fe20004800000 */
[----:B-1----:R-:W-:Y:S06]  /*7080*/  @!P6 BRA `(.L_x_119) ;  /* 0x000000000068e947 */ /* 0x002fec0003800000 */
[----:B------:R-:W-:Y:S01]  /*7090*/  LOP3.LUT P6, RZ, R45, 0x40, RZ, 0xc0, !PT ;  /* 0x000000402dff7812 */ /* 0x000fe200078cc0ff */
[----:B------:R-:W-:Y:S01]  /*70a0*/  VIADD R3, R27, 0x300 ;  /* 0x000003001b037836 */ /* 0x000fe20000000000 */
[----:B------:R-:W-:Y:S01]  /*70b0*/  ISETP.NE.AND P2, PT, R65, RZ, PT ;  /* 0x000000ff4100720c */ /* 0x000fe20003f45270 */
[----:B------:R-:W-:Y:S01]  /*70c0*/  BSSY B0, `(.L_x_120) ;  /* 0x000000d000007945 */ /* 0x000fe20003800000 */
[----:B------:R-:W-:Y:S01]  /*70d0*/  PLOP3.LUT P1, PT, PT, PT, PT, 0x8, 0x80 ;  /* 0x000000000080781c */ /* 0x000fe20003f2e170 */
[----:B------:R-:W-:Y:S01]  /*70e0*/  @P5 VIADD R4, R27, 0x310 ;  /* 0x000003101b045836 */ /* 0x000fe20000000000 */
[----:B------:R-:W-:Y:S02]  /*70f0*/  @P5 PLOP3.LUT P1, PT, P6, PT, PT, 0x80, 0x8 ;  /* 0x000000000008581c */ /* 0x000fe4000372f070 */
[----:B------:R-:W-:Y:S02]  /*7100*/  CS2R R38, SRZ ;  /* 0x0000000000267805 */ /* 0x000fe4000001ff00 */
[----:B------:R-:W-:Y:S02]  /*7110*/  CS2R R36, SRZ ;  /* 0x0000000000247805 */ /* 0x000fe4000001ff00 */
[----:B------:R-:W-:Y:S02]  /*7120*/  CS2R R30, SRZ ;  /* 0x00000000001e7805 */ /* 0x000fe4000001ff00 */
[----:B------:R-:W-:Y:S05]  /*7130*/  CS2R R28, SRZ ;  /* 0x00000000001c7805 */ /* 0x000fea000001ff00 */
[----:B------:R-:W-:Y:S01]  /*7140*/  @P1 VIADD R4, R3, 0xfffffff0 ;  /* 0xfffffff003041836 */ /* 0x000fe20000000000 */
[----:B------:R-:W-:Y:S06]  /*7150*/  @P2 BRA `(.L_x_121) ;  /* 0x00000000000c2947 */ /* 0x000fec0003800000 */
[----:B------:R-:W-:Y:S04]  /*7160*/  SHF.L.U32 R3, R66, 0x1f, RZ ;  /* 0x0000001f42037819 */ /* 0x000fe800000006ff */
[----:B------:R-:W1:Y:S02]  /*7170*/  SYNCS.PHASECHK.TRANS64.TRYWAIT P1, [R0+URZ+0x110], R3 ;  /* 0x00011003000075a7 */ /* 0x000e6400080211ff */
[----:B-1----:R-:W-:Y:S05]  /*7180*/  @!P1 BRA `(.L_x_122) ;  /* 0x0000002400409947 */ /* 0x002fea0003800000 */
.L_x_121:
[----:B------:R-:W-:Y:S05]  /*7190*/  BSYNC B0 ;  /* 0x0000000000007941 */ /* 0x000fea0003800000 */
.L_x_120:
[----:B------:R-:W-:Y:S01]  /*71a0*/  UIADD3 UR4, UPT, UPT, UR47, 0x1, URZ ;  /* 0x000000012f047890 */ /* 0x000fe2000fffe0ff */
[----:B------:R-:W-:Y:S03]  /*71b0*/  ISETP.NE.AND P1, PT, R67, RZ, PT ;  /* 0x000000ff4300720c */ /* 0x000fe60003f25270 */
[----:B------:R-:W-:Y:S04]  /*71c0*/  UISETP.NE.AND UP0, UPT, UR4, 0x3, UPT ;  /* 0x000000030400788c */ /* 0x000fe8000bf05270 */
[----:B------:R-:W-:Y:S02]  /*71d0*/  USEL UR5, URZ, 0x1, UP0 ;  /* 0x00000001ff057887 */ /* 0x000fe40008000000 */
[----:B------:R-:W-:Y:S04]  /*71e0*/  USEL UR4, UR4, URZ, UP0 ;  /* 0x000000ff04047287 */ /* 0x000fe80008000000 */
[----:B------:R2:W1:Y:S01]  /*71f0*/  @P1 LDS.128 R36, [R4] ;  /* 0x0000000004241984 */ /* 0x0004620000000c00 */
[----:B------:R-:W-:Y:S01]  /*7200*/  LOP3.LUT R66, R66, UR5, RZ, 0x3c, !PT ;  /* 0x0000000542427c12 */ /* 0x000fe2000f8e3cff */
[----:B------:R-:W-:Y:S02]  /*7210*/  IMAD.U32 R63, RZ, RZ, UR4 ;  /* 0x00000004ff3f7e24 */ /* 0x000fe4000f8e00ff */
[----:B------:R2:W1:Y:S04]  /*7220*/  @P1 LDS.128 R28, [R27+0x300] ;  /* 0x000300001b1c1984 */ /* 0x0004680000000c00 */
.L_x_119:
[----:B------:R-:W-:Y:S05]  /*7230*/  BSYNC B1 ;  /* 0x0000000000017941 */ /* 0x000fea0003800000 */
.L_x_118:
[----:B-1----:R-:W-:Y:S04]  /*7240*/  SHF.R.U32.HI R0, RZ, 0x15, R25 ;  /* 0x00000015ff007819 */ /* 0x002fe80000011619 */
[----:B------:R-:W-:Y:S01]  /*7250*/  LOP3.LUT P1, RZ, R0, 0x3, R47, 0x48, !PT ;  /* 0x0000000300ff7812 */ /* 0x000fe2000782482f */
[----:B------:R-:W-:Y:S01]  /*7260*/  @!UPT UIADD3 URZ, UPT, UPT, URZ, URZ, URZ ;  /* 0x000000fffffff290 */ /* 0x000fe2000fffe0ff */
[----:B----4-:R-:W-:Y:S11]  /*7270*/  @P0 BRA `(.L_x_123) ;  /* 0x0000000000080947 */ /* 0x010ff60003800000 */
[----:B------:R-:W1:Y:S02]  /*7280*/  SYNCS.PHASECHK.TRANS64.TRYWAIT P0, [R53+URZ+0x170], R2 ;  /* 0x00017002350075a7 */ /* 0x000e6400080011ff */
[----:B-1----:R-:W-:Y:S05]  /*7290*/  @!P0 BRA `(.L_x_124) ;  /* 0x0000002400108947 */ /* 0x002fea0003800000 */
.L_x_123:
[----:B------:R-:W-:Y:S05]  /*72a0*/  @!P1 BRA `(.L_x_125) ;  /* 0x0000000000409947 */ /* 0x000fea0003800000 */
[----:B------:R-:W4:Y:S01]  /*72b0*/  LDCU.64 UR8, c[0x4][0x70] ;  /* 0x01000e00ff0877ac */ /* 0x000f220008000a00 */
[----:B------:R-:W-:Y:S01]  /*72c0*/  MOV R3, 0x0 ;  /* 0x0000000000037802 */ /* 0x000fe20000000f00 */
[----:B------:R-:W-:Y:S02]  /*72d0*/  HFMA2 R12, -RZ, RZ, 0, 5.9604644775390625e-08 ;  /* 0x00000001ff0c7431 */ /* 0x000fe400000001ff */
[----:B------:R-:W-:Y:S02]  /*72e0*/  IMAD.MOV.U32 R8, RZ, RZ, 0x192 ;  /* 0x00000192ff087424 */ /* 0x000fe400078e00ff */
[----:B------:R-:W-:Y:S01]  /*72f0*/  IMAD.MOV.U32 R13, RZ, RZ, RZ ;  /* 0x000000ffff0d7224 */ /* 0x000fe200078e00ff */
[----:B------:R-:W5:Y:S01]  /*7300*/  LDCU.64 UR6, c[0x4][0x78] ;  /* 0x01000f00ff0677ac */ /* 0x000f620008000a00 */
[----:B-1----:R-:W1:Y:S01]  /*7310*/  LDC.64 R2, c[0x4][R3] ;  /* 0x0100000003027b82 */ /* 0x002e620000000a00 */
[----:B------:R-:W3:Y:S01]  /*7320*/  LDCU.64 UR4, c[0x4][0x10] ;  /* 0x01000200ff0477ac */ /* 0x000ee20008000a00 */
[----:B----4-:R-:W-:Y:S01]  /*7330*/  MOV R5, UR9 ;  /* 0x0000000900057c02 */ /* 0x010fe20008000f00 */
[----:B--2---:R-:W-:Y:S01]  /*7340*/  IMAD.U32 R4, RZ, RZ, UR8 ;  /* 0x00000008ff047e24 */ /* 0x004fe2000f8e00ff */
[----:B-----5:R-:W-:Y:S01]  /*7350*/  MOV R7, UR7 ;  /* 0x0000000700077c02 */ /* 0x020fe20008000f00 */
[----:B------:R-:W-:Y:S01]  /*7360*/  IMAD.U32 R6, RZ, RZ, UR6 ;  /* 0x00000006ff067e24 */ /* 0x000fe2000f8e00ff */
[----:B---3--:R-:W-:Y:S01]  /*7370*/  MOV R11, UR5 ;  /* 0x00000005000b7c02 */ /* 0x008fe20008000f00 */
[----:B------:R-:W-:Y:S02]  /*7380*/  IMAD.U32 R10, RZ, RZ, UR4 ;  /* 0x00000004ff0a7e24 */ /* 0x000fe4000f8e00ff */
[----:B------:R-:W-:Y:S07]  /*7390*/  LEPC R20, `(.L_x_125) ;  /* 0x000000001014794e */ /* 0x000fee0000000000 */
[----:B-1----:R-:W-:Y:S05]  /*73a0*/  CALL.ABS.NOINC R2 ;  /* 0x0000000002007343 */ /* 0x002fea0003c00000 */
.L_x_125:
[----:B------:R-:W-:Y:S01]  /*73b0*/  SHF.L.U32 R3, R28, 0x10, RZ ;  /* 0x000000101c037819 */ /* 0x000fe200000006ff */
[----:B------:R-:W-:Y:S05]  /*73c0*/  WARPSYNC.ALL ;  /* 0x0000000000007948 */ /* 0x000fea0003800000 */
[----:B------:R-:W-:Y:S01]  /*73d0*/  R2UR UR4, R25 ;  /* 0x00000000190472ca */ /* 0x000fe200000e0000 */
[----:B------:R-:W-:Y:S01]  /*73e0*/  BSSY.RECONVERGENT B0, `(.L_x_126) ;  /* 0x0000056000007945 */ /* 0x000fe20003800200 */
[C---:B------:R-:W-:Y:S02]  /*73f0*/  SHF.L.U32 R20, R29.reuse, 0x10, RZ ;  /* 0x000000101d147819 */ /* 0x040fe400000006ff */
[----:B------:R-:W-:Y:S02]  /*7400*/  LOP3.LUT R21, R29, 0xffff0000, RZ, 0xc0, !PT ;  /* 0xffff00001d157812 */ /* 0x000fe400078ec0ff */
[----:B------:R-:W-:Y:S02]  /*7410*/  MOV R61, 0x10 ;  /* 0x00000010003d7802 */ /* 0x000fe40000000f00 */
[----:B------:R-:W-:Y:S02]  /*7420*/  LOP3.LUT P6, RZ, R45, 0x40, RZ, 0xc0, !PT ;  /* 0x000000402dff7812 */ /* 0x000fe400078cc0ff */
[----:B------:R-:W-:Y:S02]  /*7430*/  ISETP.NE.AND P0, PT, R58, RZ, PT ;  /* 0x000000ff3a00720c */ /* 0x000fe40003f05270 */
[----:B------:R-:W-:Y:S01]  /*7440*/  SEL R61, R61, 0xfffffff0, !P6 ;  /* 0xfffffff03d3d7807 */ /* 0x000fe20007000000 */
[----:B--2---:R-:W3:Y:S02]  /*7450*/  LDTM.x16 R4, tmem[UR4] ;  /* 0x00000004000479ee */ /* 0x004ee40008240000 */
[----:B---3--:R-:W-:Y:S01]  /*7460*/  FMUL R0, R24, R4 ;  /* 0x0000000418007220 */ /* 0x008fe20000400000 */
[----:B------:R-:W-:Y:S01]  /*7470*/  LOP3.LUT R4, R28, 0xffff0000, RZ, 0xc0, !PT ;  /* 0xffff00001c047812 */ /* 0x000fe200078ec0ff */
[C---:B-1----:R-:W-:Y:S01]  /*7480*/  FMUL R2, R24.reuse, R5 ;  /* 0x0000000518027220 */ /* 0x042fe20000400000 */
[----:B------:R-:W-:Y:S01]  /*7490*/  FMUL R7, R24, R7 ;  /* 0x0000000718077220 */ /* 0x000fe20000400000 */
[----:B------:R-:W-:Y:S01]  /*74a0*/  FFMA R0, R26, R3, R0 ;  /* 0x000000031a007223 */ /* 0x000fe20000000000 */
[----:B------:R-:W-:Y:S01]  /*74b0*/  FMUL R3, R24, R6 ;  /* 0x0000000618037220 */ /* 0x000fe20000400000 */
[----:B------:R-:W-:Y:S01]  /*74c0*/  FFMA R2, R26, R4, R2 ;  /* 0x000000041a027223 */ /* 0x000fe20000000002 */
[C---:B------:R-:W-:Y:S01]  /*74d0*/  FMUL R4, R24.reuse, R8 ;  /* 0x0000000818047220 */ /* 0x040fe20000400000 */
[C---:B------:R-:W-:Y:S01]  /*74e0*/  FMUL R8, R24.reuse, R12 ;  /* 0x0000000c18087220 */ /* 0x040fe20000400000 */
[----:B------:R-:W-:Y:S01]  /*74f0*/  FMUL R12, R24, R16 ;  /* 0x00000010180c7220 */ /* 0x000fe20000400000 */
[----:B------:R-:W-:Y:S01]  /*7500*/  SHF.L.U32 R16, R30, 0x10, RZ ;  /* 0x000000101e107819 */ /* 0x000fe200000006ff */
[----:B------:R-:W-:Y:S01]  /*7510*/  FFMA R3, R26, R20, R3 ;  /* 0x000000141a037223 */ /* 0x000fe20000000003 */
[----:B------:R-:W-:Y:S01]  /*7520*/  F2FP.BF16.F32.PACK_AB R32, R2, R0 ;  /* 0x000000000220723e */ /* 0x000fe200000010ff */
[----:B------:R-:W-:Y:S01]  /*7530*/  FFMA R7, R26, R21, R7 ;  /* 0x000000151a077223 */ /* 0x000fe20000000007 */
[----:B------:R-:W-:Y:S01]  /*7540*/  LOP3.LUT R0, R30, 0xffff0000, RZ, 0xc0, !PT ;  /* 0xffff00001e007812 */ /* 0x000fe200078ec0ff */
[----:B------:R-:W-:Y:S01]  /*7550*/  FMUL R5, R24, R9 ;  /* 0x0000000918057220 */ /* 0x000fe20000400000 */
[C---:B------:R-:W-:Y:S01]  /*7560*/  SHF.L.U32 R2, R31.reuse, 0x10, RZ ;  /* 0x000000101f027819 */ /* 0x040fe200000006ff */
[----:B------:R-:W-:Y:S01]  /*7570*/  FFMA R4, R26, R16, R4 ;  /* 0x000000101a047223 */ /* 0x000fe20000000004 */
[----:B------:R-:W-:Y:S01]  /*7580*/  LOP3.LUT R16, R31, 0xffff0000, RZ, 0xc0, !PT ;  /* 0xffff00001f107812 */ /* 0x000fe200078ec0ff */
[----:B------:R-:W-:Y:S01]  /*7590*/  FMUL R6, R24, R10 ;  /* 0x0000000a18067220 */ /* 0x000fe20000400000 */
[----:B------:R-:W-:Y:S01]  /*75a0*/  F2FP.BF16.F32.PACK_AB R33, R7, R3 ;  /* 0x000000030721723e */ /* 0x000fe200000010ff */
[----:B------:R-:W-:Y:S01]  /*75b0*/  FFMA R5, R26, R0, R5 ;  /* 0x000000001a057223 */ /* 0x000fe20000000005 */
[----:B------:R-:W-:Y:S01]  /*75c0*/  SHF.L.U32 R0, R36, 0x10, RZ ;  /* 0x0000001024007819 */ /* 0x000fe200000006ff */
[----:B------:R-:W-:Y:S01]  /*75d0*/  FMUL R11, R24, R11 ;  /* 0x0000000b180b7220 */ /* 0x000fe20000400000 */
[----:B------:R-:W-:Y:S01]  /*75e0*/  FFMA R6, R26, R2, R6 ;  /* 0x000000021a067223 */ /* 0x000fe20000000006 */
[----:B------:R-:W-:Y:S01]  /*75f0*/  LOP3.LUT R2, R36, 0xffff0000, RZ, 0xc0, !PT ;  /* 0xffff000024027812 */ /* 0x000fe200078ec0ff */
[----:B------:R-:W-:Y:S01]  /*7600*/  FMUL R9, R24, R13 ;  /* 0x0000000d18097220 */ /* 0x000fe20000400000 */
[C---:B------:R-:W-:Y:S01]  /*7610*/  FFMA R11, R26.reuse, R16, R11 ;  /* 0x000000101a0b7223 */ /* 0x040fe2000000000b */
[C---:B------:R-:W-:Y:S01]  /*7620*/  SHF.L.U32 R3, R37.reuse, 0x10, RZ ;  /* 0x0000001025037819 */ /* 0x040fe200000006ff */
[----:B------:R-:W-:Y:S01]  /*7630*/  FFMA R8, R26, R0, R8 ;  /* 0x000000001a087223 */ /* 0x000fe20000000008 */
[C---:B------:R-:W-:Y:S01]  /*7640*/  FMUL R10, R24.reuse, R14 ;  /* 0x0000000e180a7220 */ /* 0x040fe20000400000 */
[----:B------:R-:W-:Y:S01]  /*7650*/  LOP3.LUT R0, R37, 0xffff0000, RZ, 0xc0, !PT ;  /* 0xffff000025007812 */ /* 0x000fe200078ec0ff */
[----:B------:R-:W-:Y:S01]  /*7660*/  FMUL R15, R24, R15 ;  /* 0x0000000f180f7220 */ /* 0x000fe20000400000 */
[C---:B------:R-:W-:Y:S01]  /*7670*/  FFMA R9, R26.reuse, R2, R9 ;  /* 0x000000021a097223 */ /* 0x040fe20000000009 */
[----:B------:R-:W-:Y:S01]  /*7680*/  FFMA R10, R26, R3, R10 ;  /* 0x000000031a0a7223 */ /* 0x000fe2000000000a */
[----:B------:R-:W-:Y:S01]  /*7690*/  SHF.L.U32 R2, R38, 0x10, RZ ;  /* 0x0000001026027819 */ /* 0x000fe200000006ff */
[----:B------:R-:W-:Y:S01]  /*76a0*/  FFMA R15, R26, R0, R15 ;  /* 0x000000001a0f7223 */ /* 0x000fe2000000000f */
[----:B------:R-:W-:Y:S01]  /*76b0*/  F2FP.BF16.F32.PACK_AB R34, R5, R4 ;  /* 0x000000040522723e */ /* 0x000fe200000010ff */
[----:B------:R-:W-:Y:S01]  /*76c0*/  FMUL R13, R24, R17 ;  /* 0x00000011180d7220 */ /* 0x000fe20000400000 */
[----:B------:R-:W-:Y:S01]  /*76d0*/  LOP3.LUT R3, R38, 0xffff0000, RZ, 0xc0, !PT ;  /* 0xffff000026037812 */ /* 0x000fe200078ec0ff */
[C---:B------:R-:W-:Y:S01]  /*76e0*/  FMUL R14, R24.reuse, R18 ;  /* 0x00000012180e7220 */ /* 0x040fe20000400000 */
[C---:B------:R-:W-:Y:S01]  /*76f0*/  SHF.L.U32 R4, R39.reuse, 0x10, RZ ;  /* 0x0000001027047819 */ /* 0x040fe200000006ff */
[----:B------:R-:W-:Y:S01]  /*7700*/  FMUL R19, R24, R19 ;  /* 0x0000001318137220 */ /* 0x000fe20000400000 */
[----:B------:R-:W-:Y:S01]  /*7710*/  LOP3.LUT R0, R39, 0xffff0000, RZ, 0xc0, !PT ;  /* 0xffff000027007812 */ /* 0x000fe200078ec0ff */
[C---:B------:R-:W-:Y:S01]  /*7720*/  FFMA R12, R26.reuse, R2, R12 ;  /* 0x000000021a0c7223 */ /* 0x040fe2000000000c */
[----:B------:R-:W-:Y:S01]  /*7730*/  F2FP.BF16.F32.PACK_AB R35, R11, R6 ;  /* 0x000000060b23723e */ /* 0x000fe200000010ff */
[C---:B------:R-:W-:Y:S01]  /*7740*/  FFMA R13, R26.reuse, R3, R13 ;  /* 0x000000031a0d7223 */ /* 0x040fe2000000000d */
[C---:B------:R-:W-:Y:S01]  /*7750*/  FFMA R14, R26.reuse, R4, R14 ;  /* 0x000000041a0e7223 */ /* 0x040fe2000000000e */
[----:B------:R-:W-:Y:S01]  /*7760*/  FFMA R19, R26, R0, R19 ;  /* 0x000000001a137223 */ /* 0x000fe20000000013 */
[----:B------:R-:W-:Y:S01]  /*7770*/  F2FP.BF16.F32.PACK_AB R8, R9, R8 ;  /* 0x000000080908723e */ /* 0x000fe200000010ff */
[----:B------:R1:W-:Y:S01]  /*7780*/  STS.128 [R27+0x300], R32 ;  /* 0x000300201b007388 */ /* 0x0003e20000000c00 */
[----:B------:R-:W-:Y:S02]  /*7790*/  F2FP.BF16.F32.PACK_AB R9, R15, R10 ;  /* 0x0000000a0f09723e */ /* 0x000fe400000010ff */
[----:B------:R-:W-:Y:S02]  /*77a0*/  F2FP.BF16.F32.PACK_AB R10, R13, R12 ;  /* 0x0000000c0d0a723e */ /* 0x000fe400000010ff */
[----:B------:R-:W-:Y:S02]  /*77b0*/  F2FP.BF16.F32.PACK_AB R11, R19, R14 ;  /* 0x0000000e130b723e */ /* 0x000fe400000010ff */
[----:B------:R-:W-:Y:S05]  /*77c0*/  IADD3 R0, PT, PT, R27, R61, RZ ;  /* 0x0000003d1b007210 */ /* 0x000fea0007ffe0ff */
[----:B------:R1:W-:Y:S01]  /*77d0*/  STS.128 [R0+0x300], R8 ;  /* 0x0003000800007388 */ /* 0x0003e20000000c00 */
[----:B------:R-:W-:Y:S01]  /*77e0*/  @!PT LDS RZ, [RZ] ;  /* 0x00000000fffff984 */ /* 0x000fe20000000800 */
[----:B------:R-:W-:Y:S01]  /*77f0*/  @!PT LDS RZ, [RZ] ;  /* 0x00000000fffff984 */ /* 0x000fe20000000800 */
[----:B------:R-:W-:Y:S01]  /*7800*/  @!PT LDS RZ, [RZ] ;  /* 0x00000000fffff984 */ /* 0x000fe20000000800 */
[----:B------:R-:W-:Y:S01]  /*7810*/  @!PT LDS RZ, [RZ] ;  /* 0x00000000fffff984 */ /* 0x000fe20000000800 */
[----:B------:R2:W-:Y:S07]  /*7820*/  MEMBAR.ALL.CTA ;  /* 0x0000000000007992 */ /* 0x0005ee0000008000 */
[----:B--2---:R-:W2:Y:S02]  /*7830*/  FENCE.VIEW.ASYNC.S ;  /* 0x00000000000073c6 */ /* 0x004ea40000000000 */
[----:B--2---:R-:W-:Y:S06]  /*7840*/  BAR.SYNC.DEFER_BLOCKING 0x1, 0x80 ;  /* 0x0042000000007b1d */ /* 0x004fec0000010000 */
[----:B------:R-:W-:Y:S05]  /*7850*/  @P0 BRA `(.L_x_127) ;  /* 0x0000000000380947 */ /* 0x000fea0003800000 */
[----:B------:R-:W2:Y:S01]  /*7860*/  LDCU.64 UR6, c[0x0][0x348] ;  /* 0x00006900ff0677ac */ /* 0x000ea20008000a00 */
[----:B------:R-:W-:Y:S01]  /*7870*/  R2UR UR5, R62 ;  /* 0x000000003e0572ca */ /* 0x000fe200000e0000 */
[----:B------:R-:W-:Y:S01]  /*7880*/  UMOV UR51, UR36 ;  /* 0x0000002400337c82 */ /* 0x000fe20008000000 */
[----:B------:R-:W-:Y:S01]  /*7890*/  UIADD3 UR9, UPT, UPT, UR49, 0x20, URZ ;  /* 0x0000002031097890 */ /* 0x000fe2000fffe0ff */
[----:B------:R-:W-:Y:S01]  /*78a0*/  UMOV UR10, UR50 ;  /* 0x00000032000a7c82 */ /* 0x000fe20008000000 */
[----:B------:R-:W-:Y:S09]  /*78b0*/  UMOV UR11, UR36 ;  /* 0x00000024000b7c82 */ /* 0x000ff20008000000 */
[----:B------:R-:W-:Y:S02]  /*78c0*/  UIADD3 UR5, UPT, UPT, UR45, UR5, URZ ;  /* 0x000000052d057290 */ /* 0x000fe4000fffe0ff */
[----:B--2---:R-:W-:Y:S02]  /*78d0*/  UIADD3 UR4, UP0, UPT, UR6, 0x680, URZ ;  /* 0x0000068006047890 */ /* 0x004fe4000ff1e0ff */
[----:B------:R-:W-:Y:S02]  /*78e0*/  UIADD3 UR48, UPT, UPT, UR5, 0x300, URZ ;  /* 0x0000030005307890 */ /* 0x000fe4000fffe0ff */
[----:B------:R-:W-:Y:S02]  /*78f0*/  UIADD3 UR8, UPT, UPT, UR5, 0xb00, URZ ;  /* 0x00000b0005087890 */ /* 0x000fe4000fffe0ff */
[----:B------:R-:W-:Y:S09]  /*7900*/  UIADD3.X UR5, UPT, UPT, URZ, UR7, URZ, UP0, !UPT ;  /* 0x00000007ff057290 */ /* 0x000ff200087fe4ff */
[----:B------:R2:W-:Y:S01]  /*7910*/  UTMASTG.3D [UR48], [UR4] ;  /* 0x00000030040073b5 */ /* 0x0005e20008010000 */
[----:B------:R2:W-:Y:S02]  /*7920*/  UTMASTG.3D [UR8], [UR4] ;  /* 0x00000008040073b5 */ /* 0x0005e40008010000 */
[----:B--2---:R0:W-:Y:S02]  /*7930*/  UTMACMDFLUSH ;  /* 0x00000000000079b7 */ /* 0x0041e40000000000 */
.L_x_127:
[----:B------:R-:W-:Y:S05]  /*7940*/  BSYNC.RECONVERGENT B0 ;  /* 0x0000000000007941 */ /* 0x000fea0003800200 */
.L_x_126:
[----:B------:R-:W-:Y:S01]  /*7950*/  UIADD3 UR46, UPT, UPT, UR47, 0x1, URZ ;  /* 0x000000012f2e7890 */ /* 0x000fe2000fffe0ff */
[----:B------:R-:W-:Y:S03]  /*7960*/  BSSY.RECONVERGENT B0, `(.L_x_128) ;  /* 0x0000005000007945 */ /* 0x000fe60003800200 */
[----:B------:R-:W-:Y:S04]  /*7970*/  UISETP.NE.AND UP0, UPT, UR46, 0x3, UPT ;  /* 0x000000032e00788c */ /* 0x000fe8000bf05270 */
[----:B------:R-:W-:Y:S01]  /*7980*/  USEL UR44, UR46, URZ, UP0 ;  /* 0x000000ff2e2c7287 */ /* 0x000fe20008000000 */
[----:B------:R-:W-:Y:S11]  /*7990*/  @P0 BRA `(.L_x_129) ;  /* 0x0000000000040947 */ /* 0x000ff60003800000 */
[----:B------:R-:W-:Y:S04]  /*79a0*/  DEPBAR.LE SB0, 0x1 ;  /* 0x000080400000791a */ /* 0x000fe80000000000 */
.L_x_129:
[----:B------:R-:W-:Y:S05]  /*79b0*/  BSYNC.RECONVERGENT B0 ;  /* 0x0000000000007941 */ /* 0x000fea0003800200 */
.L_x_128:
[----:B------:R-:W-:Y:S01]  /*79c0*/  BAR.SYNC.DEFER_BLOCKING 0x1, 0x80 ;  /* 0x0042000000007b1d */ /* 0x000fe20000010000 */
[----:B------:R-:W-:Y:S01]  /*79d0*/  ISETP.NE.AND P1, PT, R60, RZ, PT ;  /* 0x000000ff3c00720c */ /* 0x000fe20003f25270 */
[----:B------:R-:W-:Y:S01]  /*79e0*/  UISETP.NE.AND UP0, UPT, UR53, URZ, UPT ;  /* 0x000000ff3500728c */ /* 0x000fe2000bf05270 */
[----:B------:R-:W-:Y:S11]  /*79f0*/  LEA R3, R63, UR45, 0x3 ;  /* 0x0000002d3f037c11 */ /* 0x000ff6000f8e18ff */
[----:B------:R-:W-:Y:S01]  /*7a00*/  @P1 SHF.L.U32 R4, R66, 0x1f, RZ ;  /* 0x0000001f42041819 */ /* 0x000fe200000006ff */
[----:B------:R-:W-:Y:S06]  /*7a10*/  BRA.U !UP0, `(.L_x_130) ;  /* 0x0000000108247547 */ /* 0x000fec000b800000 */
[----:B-1----:R-:W1:Y:S01]  /*7a20*/  S2R R0, SR_CgaCtaId ;  /* 0x0000000000007919 */ /* 0x002e620000008800 */
[----:B------:R-:W-:Y:S01]  /*7a30*/  IMAD.U32 R2, RZ, RZ, UR52 ;  /* 0x00000034ff027e24 */ /* 0x000fe2000f8e00ff */
[----:B------:R-:W-:Y:S04]  /*7a40*/  UIADD3 UR4, UPT, UPT, UR52, 0x1, URZ ;  /* 0x0000000134047890 */ /* 0x000fe8000fffe0ff */
[----:B------:R-:W-:Y:S01]  /*7a50*/  @P1 LEA R2, R2, UR45, 0x3 ;  /* 0x0000002d02021c11 */ /* 0x000fe2000f8e18ff */
[----:B------:R-:W-:Y:S04]  /*7a60*/  UISETP.NE.AND UP0, UPT, UR4, 0x3, UPT ;  /* 0x000000030400788c */ /* 0x000fe8000bf05270 */
[----:B------:R-:W-:Y:S01]  /*7a70*/  @P1 VIADD R2, R2, 0x128 ;  /* 0x0000012802021836 */ /* 0x000fe20000000000 */
[----:B------:R-:W-:Y:S04]  /*7a80*/  USEL UR52, UR4, URZ, UP0 ;  /* 0x000000ff04347287 */ /* 0x000fe80008000000 */
[----:B-1----:R-:W-:Y:S04]  /*7a90*/  @P1 PRMT R0, R0, 0x654, R2 ;  /* 0x0000065400001816 */ /* 0x002fe80000000002 */
[----:B------:R2:W-:Y:S04]  /*7aa0*/  @P1 SYNCS.ARRIVE.TRANS64.RED.A1T0 RZ, [R0+URZ], RZ ;  /* 0x000000ff00ff19a7 */ /* 0x0005e800081004ff */
.L_x_130:
[----:B------:R-:W3:Y:S01]  /*7ab0*/  @P1 SYNCS.PHASECHK.TRANS64.TRYWAIT P0, [R3+URZ+0x110], R4 ;  /* 0x00011004030015a7 */ /* 0x000ee200080011ff */
[----:B------:R-:W-:Y:S01]  /*7ac0*/  BSSY B1, `(.L_x_131) ;  /* 0x0000012000017945 */ /* 0x000fe20003800000 */
[----:B---3--:R-:W-:Y:S03]  /*7ad0*/  @P1 SEL R65, RZ, 0x1, !P0 ;  /* 0x00000001ff411807 */ /* 0x008fe60004000000 */
[----:B------:R-:W-:Y:S05]  /*7ae0*/  @!P1 BRA `(.L_x_132) ;  /* 0x00000000003c9947 */ /* 0x000fea0003800000 */
[----:B------:R-:W-:Y:S01]  /*7af0*/  ISETP.NE.AND P1, PT, R67, RZ, PT ;  /* 0x000000ff4300720c */ /* 0x000fe20003f25270 */
[----:B------:R-:W-:Y:S01]  /*7b00*/  BSSY B0, `(.L_x_133) ;  /* 0x0000009000007945 */ /* 0x000fe20003800000 */
[----:B------:R-:W-:Y:S11]  /*7b10*/  ISETP.NE.AND P0, PT, R65, RZ, PT ;  /* 0x000000ff4100720c */ /* 0x000ff60003f05270 */
[----:B------:R-:W-:Y:S05]  /*7b20*/  @P1 IMAD R63, R63, 0x1000, R64 ;  /* 0x000010003f3f1824 */ /* 0x000fea00078e0240 */
[----:B-12---:R-:W-:Y:S05]  /*7b30*/  @P1 IADD3 R0, PT, PT, R63, UR45, RZ ;  /* 0x0000002d3f001c10 */ /* 0x006fea000fffe0ff */
[----:B------:R-:W-:Y:S01]  /*7b40*/  @P1 IMAD.IADD R0, R61, 0x1, R0 ;  /* 0x000000013d001824 */ /* 0x000fe200078e0200 */
[----:B------:R-:W-:Y:S06]  /*7b50*/  @P0 BRA `(.L_x_134) ;  /* 0x00000000000c0947 */ /* 0x000fec0003800000 */
[----:B------:R-:W-:Y:S04]  /*7b60*/  SHF.L.U32 R66, R66, 0x1f, RZ ;  /* 0x0000001f42427819 */ /* 0x000fe800000006ff */
[----:B------:R-:W1:Y:S02]  /*7b70*/  SYNCS.PHASECHK.TRANS64.TRYWAIT P0, [R3+URZ+0x110], R66 ;  /* 0x00011042030075a7 */ /* 0x000e6400080011ff */
[----:B-1----:R-:W-:Y:S05]  /*7b80*/  @!P0 BRA `(.L_x_135) ;  /* 0x0000001800e88947 */ /* 0x002fea0003800000 */
.L_x_134:
[----:B------:R-:W-:Y:S05]  /*7b90*/  BSYNC B0 ;  /* 0x0000000000007941 */ /* 0x000fea0003800000 */
.L_x_133:
[----:B------:R-:W-:Y:S11]  /*7ba0*/  ISETP.NE.AND P0, PT, R67, RZ, PT ;  /* 0x000000ff4300720c */ /* 0x000ff60003f05270 */
[----:B------:R-:W-:Y:S02]  /*7bb0*/  @!UPT UIADD3 URZ, UPT, UPT, URZ, URZ, URZ ;  /* 0x000000fffffff290 */ /* 0x000fe4000fffe0ff */
[----:B------:R3:W4:Y:S04]  /*7bc0*/  @P0 LDS.128 R28, [R63+UR45+0x300] ;  /* 0x0003002d3f1c0984 */ /* 0x0007280008000c00 */
[----:B------:R3:W2:Y:S02]  /*7bd0*/  @P0 LDS.128 R36, [R0+0x300] ;  /* 0x0003000000240984 */ /* 0x0006a40000000c00 */
.L_x_132:
[----:B------:R-:W-:Y:S05]  /*7be0*/  BSYNC B1 ;  /* 0x0000000000017941 */ /* 0x000fea0003800000 */
.L_x_131:
[----:B-123--:R-:W-:Y:S05]  /*7bf0*/  VIADD R0, R25, 0x10 ;  /* 0x0000001019007836 */ /* 0x00efea0000000000 */
[----:B------:R-:W-:Y:S04]  /*7c00*/  SHF.R.U32.HI R0, RZ, 0x15, R0 ;  /* 0x00000015ff007819 */ /* 0x000fe80000011600 */
[----:B------:R-:W-:Y:S11]  /*7c10*/  LOP3.LUT P0, RZ, R0, 0x3, R47, 0x48, !PT ;  /* 0x0000000300ff7812 */ /* 0x000ff6000780482f */
[----:B------:R-:W-:Y:S02]  /*7c20*/  @!UPT UIADD3 URZ, UPT, UPT, URZ, URZ, URZ ;  /* 0x000000fffffff290 */ /* 0x000fe4000fffe0ff */
[----:B------:R-:W-:Y:S05]  /*7c30*/  @!P0 BRA `(.L_x_136) ;  /* 0x0000000000408947 */ /* 0x000fea0003800000 */
[----:B------:R-:W1:Y:S01]  /*7c40*/  LDCU.64 UR8, c[0x4][0x70] ;  /* 0x01000e00ff0877ac */ /* 0x000e620008000a00 */
[----:B------:R-:W-:Y:S01]  /*7c50*/  MOV R3, 0x0 ;  /* 0x0000000000037802 */ /* 0x000fe20000000f00 */
[----:B------:R-:W-:Y:S02]  /*7c60*/  HFMA2 R12, -RZ, RZ, 0, 5.9604644775390625e-08 ;  /* 0x00000001ff0c7431 */ /* 0x000fe400000001ff */
[----:B------:R-:W-:Y:S02]  /*7c70*/  IMAD.MOV.U32 R8, RZ, RZ, 0x192 ;  /* 0x00000192ff087424 */ /* 0x000fe400078e00ff */
[----:B------:R-:W-:Y:S01]  /*7c80*/  IMAD.MOV.U32 R13, RZ, RZ, RZ ;  /* 0x000000ffff0d7224 */ /* 0x000fe200078e00ff */
[----:B------:R-:W2:Y:S01]  /*7c90*/  LDCU.64 UR6, c[0x4][0x78] ;  /* 0x01000f00ff0677ac */ /* 0x000ea20008000a00 */
[----:B------:R-:W3:Y:S01]  /*7ca0*/  LDC.64 R2, c[0x4][R3] ;  /* 0x0100000003027b82 */ /* 0x000ee20000000a00 */
[----:B------:R-:W5:Y:S01]  /*7cb0*/  LDCU.64 UR4, c[0x4][0x10] ;  /* 0x01000200ff0477ac */ /* 0x000f620008000a00 */
[----:B-1----:R-:W-:Y:S01]  /*7cc0*/  MOV R5, UR9 ;  /* 0x0000000900057c02 */ /* 0x002fe20008000f00 */
[----:B------:R-:W-:Y:S01]  /*7cd0*/  IMAD.U32 R4, RZ, RZ, UR8 ;  /* 0x00000008ff047e24 */ /* 0x000fe2000f8e00ff */
[----:B--2---:R-:W-:Y:S01]  /*7ce0*/  MOV R7, UR7 ;  /* 0x0000000700077c02 */ /* 0x004fe20008000f00 */
[----:B------:R-:W-:Y:S01]  /*7cf0*/  IMAD.U32 R6, RZ, RZ, UR6 ;  /* 0x00000006ff067e24 */ /* 0x000fe2000f8e00ff */
[----:B-----5:R-:W-:Y:S01]  /*7d00*/  MOV R11, UR5 ;  /* 0x00000005000b7c02 */ /* 0x020fe20008000f00 */
[----:B------:R-:W-:Y:S02]  /*7d10*/  IMAD.U32 R10, RZ, RZ, UR4 ;  /* 0x00000004ff0a7e24 */ /* 0x000fe4000f8e00ff */
[----:B------:R-:W-:Y:S07]  /*7d20*/  LEPC R20, `(.L_x_136) ;  /* 0x000000001014794e */ /* 0x000fee0000000000 */
[----:B---34-:R-:W-:Y:S05]  /*7d30*/  CALL.ABS.NOINC R2 ;  /* 0x0000000002007343 */ /* 0x018fea0003c00000 */
.L_x_136:
[----:B------:R-:W-:Y:S01]  /*7d40*/  ISETP.NE.AND P0, PT, R58, RZ, PT ;  /* 0x000000ff3a00720c */ /* 0x000fe20003f05270 */
[----:B------:R-:W-:Y:S05]  /*7d50*/  WARPSYNC.ALL ;  /* 0x0000000000007948 */ /* 0x000fea0003800000 */
[----:B------:R-:W-:Y:S01]  /*7d60*/  R2UR UR4, R25 ;  /* 0x00000000190472ca */ /* 0x000fe200000e0000 */
[----:B------:R-:W-:Y:S01]  /*7d70*/  BSSY.RECONVERGENT B0, `(.L_x_137) ;  /* 0x000005b000007945 */ /* 0x000fe20003800200 */
[C---:B----4-:R-:W-:Y:S02]  /*7d80*/  SHF.L.U32 R0, R28.reuse, 0x10, RZ ;  /* 0x000000101c007819 */ /* 0x050fe400000006ff */
[----:B------:R-:W-:Y:S02]  /*7d90*/  LOP3.LUT R2, R28, 0xffff0000, RZ, 0xc0, !PT ;  /* 0xffff00001c027812 */ /* 0x000fe400078ec0ff */
[C---:B------:R-:W-:Y:S02]  /*7da0*/  SHF.L.U32 R20, R29.reuse, 0x10, RZ ;  /* 0x000000101d147819 */ /* 0x040fe400000006ff */
[----:B------:R-:W-:Y:S02]  /*7db0*/  LOP3.LUT R21, R29, 0xffff0000, RZ, 0xc0, !PT ;  /* 0xffff00001d157812 */ /* 0x000fe400078ec0ff */
[C---:B------:R-:W-:Y:S02]  /*7dc0*/  SHF.L.U32 R25, R30.reuse, 0x10, RZ ;  /* 0x000000101e197819 */ /* 0x040fe400000006ff */
[----:B------:R-:W-:Y:S01]  /*7dd0*/  LOP3.LUT R27, R30, 0xffff0000, RZ, 0xc0, !PT ;  /* 0xffff00001e1b7812 */ /* 0x000fe200078ec0ff */
[----:B------:R-:W1:Y:S01]  /*7de0*/  LDTM.x16 R4, tmem[UR4+0x10] ;  /* 0x00001004000479ee */ /* 0x000e620008240000 */
[C---:B------:R-:W-:Y:S01]  /*7df0*/  SHF.L.U32 R28, R31.reuse, 0x10, RZ ;  /* 0x000000101f1c7819 */ /* 0x040fe200000006ff */
[----:B------:R-:W-:Y:S01]  /*7e00*/  NOP ;  /* 0x0000000000007918 */ /* 0x000fe20000000000 */
[----:B------:R-:W-:Y:S02]  /*7e10*/  LOP3.LUT R29, R31, 0xffff0000, RZ, 0xc0, !PT ;  /* 0xffff00001f1d7812 */ /* 0x000fe400078ec0ff */
[C---:B------:R-:W-:Y:S02]  /*7e20*/  SHF.L.U32 R30, R36.reuse, 0x10, RZ ;  /* 0x00000010241e7819 */ /* 0x040fe400000006ff */
[----:B------:R-:W-:Y:S02]  /*7e30*/  LOP3.LUT R31, R36, 0xffff0000, RZ, 0xc0, !PT ;  /* 0xffff0000241f7812 */ /* 0x000fe400078ec0ff */
[C---:B------:R-:W-:Y:S02]  /*7e40*/  SHF.L.U32 R32, R37.reuse, 0x10, RZ ;  /* 0x0000001025207819 */ /* 0x040fe400000006ff */
[----:B------:R-:W-:Y:S02]  /*7e50*/  LOP3.LUT R33, R37, 0xffff0000, RZ, 0xc0, !PT ;  /* 0xffff000025217812 */ /* 0x000fe400078ec0ff */
[C---:B------:R-:W-:Y:S02]  /*7e60*/  SHF.L.U32 R34, R38.reuse, 0x10, RZ ;  /* 0x0000001026227819 */ /* 0x040fe400000006ff */
[----:B------:R-:W-:Y:S02]  /*7e70*/  LOP3.LUT R35, R38, 0xffff0000, RZ, 0xc0, !PT ;  /* 0xffff000026237812 */ /* 0x000fe400078ec0ff */
[----:B------:R-:W-:Y:S02]  /*7e80*/  IADD3 R53, PT, PT, R53, 0x190, RZ ;  /* 0x0000019035357810 */ /* 0x000fe40007ffe0ff */
[----:B------:R-:W-:Y:S02]  /*7e90*/  SHF.L.U32 R36, R39, 0x10, RZ ;  /* 0x0000001027247819 */ /* 0x000fe400000006ff */
[----:B------:R-:W-:Y:S02]  /*7ea0*/  LOP3.LUT R53, R53, 0xfefffff8, RZ, 0xc0, !PT ;  /* 0xfefffff835357812 */ /* 0x000fe400078ec0ff */
[----:B------:R-:W-:Y:S01]  /*7eb0*/  LOP3.LUT R37, R39, 0xffff0000, RZ, 0xc0, !PT ;  /* 0xffff000027257812 */ /* 0x000fe200078ec0ff */
[C---:B-1----:R-:W-:Y:S01]  /*7ec0*/  FMUL R4, R24.reuse, R4 ;  /* 0x0000000418047220 */ /* 0x042fe20000400000 */
[----:B------:R1:W-:Y:S01]  /*7ed0*/  SYNCS.ARRIVE.TRANS64.RED.A1T0 RZ, [R53+URZ], RZ ;  /* 0x000000ff35ff79a7 */ /* 0x0003e200081004ff */
[C---:B------:R-:W-:Y:S01]  /*7ee0*/  FMUL R5, R24.reuse, R5 ;  /* 0x0000000518057220 */ /* 0x040fe20000400000 */
[----:B------:R-:W-:Y:S01]  /*7ef0*/  FMUL R6, R24, R6 ;  /* 0x0000000618067220 */ /* 0x000fe20000400000 */
[----:B------:R-:W-:Y:S01]  /*7f00*/  FFMA R4, R26, R0, R4 ;  /* 0x000000001a047223 */ /* 0x000fe20000000004 */
[----:B------:R-:W-:Y:S01]  /*7f10*/  FMUL R0, R24, R7 ;  /* 0x0000000718007220 */ /* 0x000fe20000400000 */
[C---:B------:R-:W-:Y:S01]  /*7f20*/  FFMA R5, R26.reuse, R2, R5 ;  /* 0x000000021a057223 */ /* 0x040fe20000000005 */
[----:B------:R-:W-:Y:S01]  /*7f30*/  FFMA R6, R26, R20, R6 ;  /* 0x000000141a067223 */ /* 0x000fe20000000006 */
[----:B------:R-:W-:Y:S01]  /*7f40*/  FMUL R2, R24, R8 ;  /* 0x0000000818027220 */ /* 0x000fe20000400000 */
[----:B------:R-:W-:Y:S01]  /*7f50*/  FFMA R0, R26, R21, R0 ;  /* 0x000000151a007223 */ /* 0x000fe20000000000 */
[C---:B------:R-:W-:Y:S01]  /*7f60*/  FMUL R3, R24.reuse, R9 ;  /* 0x0000000918037220 */ /* 0x040fe20000400000 */
[----:B------:R-:W-:Y:S01]  /*7f70*/  F2FP.BF16.F32.PACK_AB R4, R5, R4 ;  /* 0x000000040504723e */ /* 0x000fe200000010ff */
[C---:B------:R-:W-:Y:S01]  /*7f80*/  FMUL R7, R24.reuse, R10 ;  /* 0x0000000a18077220 */ /* 0x040fe20000400000 */
[----:B------:R-:W-:Y:S01]  /*7f90*/  FMUL R11, R24, R11 ;  /* 0x0000000b180b7220 */ /* 0x000fe20000400000 */
[----:B------:R-:W-:Y:S01]  /*7fa0*/  F2FP.BF16.F32.PACK_AB R5, R0, R6 ;  /* 0x000000060005723e */ /* 0x000fe200000010ff */
[----:B------:R-:W-:Y:S01]  /*7fb0*/  FFMA R2, R26, R25, R2 ;  /* 0x000000191a027223 */ /* 0x000fe20000000002 */
[----:B------:R-:W-:Y:S01]  /*7fc0*/  FMUL R8, R24, R12 ;  /* 0x0000000c18087220 */ /* 0x000fe20000400000 */
[----:B------:R-:W-:Y:S01]  /*7fd0*/  MOV R0, UR44 ;  /* 0x0000002c00007c02 */ /* 0x000fe20008000f00 */
[----:B------:R-:W-:Y:S01]  /*7fe0*/  FFMA R3, R26, R27, R3 ;  /* 0x0000001b1a037223 */ /* 0x000fe20000000003 */
[----:B------:R-:W-:Y:S01]  /*7ff0*/  FMUL R9, R24, R13 ;  /* 0x0000000d18097220 */ /* 0x000fe20000400000 */
[----:B------:R-:W-:Y:S01]  /*8000*/  FFMA R7, R26, R28, R7 ;  /* 0x0000001c1a077223 */ /* 0x000fe20000000007 */
[----:B------:R-:W-:Y:S01]  /*8010*/  FMUL R10, R24, R14 ;  /* 0x0000000e180a7220 */ /* 0x000fe20000400000 */
[----:B------:R-:W-:Y:S01]  /*8020*/  FFMA R11, R26, R29, R11 ;  /* 0x0000001d1a0b7223 */ /* 0x000fe2000000000b */
[----:B------:R-:W-:Y:S01]  /*8030*/  FMUL R15, R24, R15 ;  /* 0x0000000f180f7220 */ /* 0x000fe20000400000 */
[----:B------:R-:W-:Y:S01]  /*8040*/  FFMA R8, R26, R30, R8 ;  /* 0x0000001e1a087223 */ /* 0x000fe20000000008 */
[----:B------:R-:W-:Y:S01]  /*8050*/  LEA R0, R0, R44, 0xb ;  /* 0x0000002c00007211 */ /* 0x000fe200078e58ff */
[----:B------:R-:W-:Y:S01]  /*8060*/  FMUL R12, R24, R16 ;  /* 0x00000010180c7220 */ /* 0x000fe20000400000 */
[----:B------:R-:W-:Y:S01]  /*8070*/  FFMA R9, R26, R31, R9 ;  /* 0x0000001f1a097223 */ /* 0x000fe20000000009 */
[----:B------:R-:W-:Y:S01]  /*8080*/  FMUL R13, R24, R17 ;  /* 0x00000011180d7220 */ /* 0x000fe20000400000 */
[----:B------:R-:W-:Y:S01]  /*8090*/  FFMA R10, R26, R32, R10 ;  /* 0x000000201a0a7223 */ /* 0x000fe2000000000a */
[----:B------:R-:W-:Y:S01]  /*80a0*/  FMUL R14, R24, R18 ;  /* 0x00000012180e7220 */ /* 0x000fe20000400000 */
[----:B------:R-:W-:Y:S01]  /*80b0*/  FFMA R15, R26, R33, R15 ;  /* 0x000000211a0f7223 */ /* 0x000fe2000000000f */
[----:B------:R-:W-:Y:S01]  /*80c0*/  FMUL R19, R24, R19 ;  /* 0x0000001318137220 */ /* 0x000fe20000400000 */
[----:B------:R-:W-:Y:S01]  /*80d0*/  F2FP.BF16.F32.PACK_AB R6, R3, R2 ;  /* 0x000000020306723e */ /* 0x000fe200000010ff */
[C---:B------:R-:W-:Y:S01]  /*80e0*/  FFMA R12, R26.reuse, R34, R12 ;  /* 0x000000221a0c7223 */ /* 0x040fe2000000000c */
[----:B------:R-:W-:Y:S01]  /*80f0*/  F2FP.BF16.F32.PACK_AB R7, R11, R7 ;  /* 0x000000070b07723e */ /* 0x000fe200000010ff */
[----:B------:R-:W-:Y:S01]  /*8100*/  FFMA R13, R26, R35, R13 ;  /* 0x000000231a0d7223 */ /* 0x000fe2000000000d */
[----:B------:R-:W-:Y:S01]  /*8110*/  LEA R0, R0, UR45, 0x1 ;  /* 0x0000002d00007c11 */ /* 0x000fe2000f8e08ff */
[C---:B------:R-:W-:Y:S01]  /*8120*/  FFMA R14, R26.reuse, R36, R14 ;  /* 0x000000241a0e7223 */ /* 0x040fe2000000000e */
[----:B------:R-:W-:Y:S01]  /*8130*/  FFMA R19, R26, R37, R19 ;  /* 0x000000251a137223 */ /* 0x000fe20000000013 */
[----:B------:R-:W-:Y:S02]  /*8140*/  F2FP.BF16.F32.PACK_AB R8, R9, R8 ;  /* 0x000000080908723e */ /* 0x000fe400000010ff */
        /* <DEDUP_REMOVED lines=15> */
[----:B------:R-:W-:Y:S02]  /*8240*/  ULEA UR5, UR44, UR45, 0xc ;  /* 0x0000002d2c057291 */ /* 0x000fe4000f8e60ff */
[----:B------:R-:W-:Y:S02]  /*8250*/  UIADD3 UR13, UPT, UPT, UR49, 0x10, URZ ;  /* 0x00000010310d7890 */ /* 0x000fe4000fffe0ff */
[----:B------:R-:W-:Y:S02]  /*8260*/  UIADD3 UR12, UPT, UPT, UR5, 0x300, URZ ;  /* 0x00000300050c7890 */ /* 0x000fe4000fffe0ff */
[----:B------:R-:W-:Y:S01]  /*8270*/  UIADD3 UR8, UPT, UPT, UR5, 0xb00, URZ ;  /* 0x00000b0005087890 */ /* 0x000fe2000fffe0ff */
[----:B------:R-:W-:Y:S01]  /*8280*/  UMOV UR14, UR50 ;  /* 0x00000032000e7c82 */ /* 0x000fe20008000000 */
[----:B------:R-:W-:Y:S01]  /*8290*/  UMOV UR15, UR36 ;  /* 0x00000024000f7c82 */ /* 0x000fe20008000000 */
[----:B------:R-:W-:Y:S01]  /*82a0*/  UIADD3 UR9, UPT, UPT, UR49, 0x30, URZ ;  /* 0x0000003031097890 */ /* 0x000fe2000fffe0ff */
[----:B------:R-:W-:Y:S01]  /*82b0*/  UMOV UR10, UR50 ;  /* 0x00000032000a7c82 */ /* 0x000fe20008000000 */
[----:B------:R-:W-:Y:S01]  /*82c0*/  UMOV UR11, UR36 ;  /* 0x00000024000b7c82 */ /* 0x000fe20008000000 */
[----:B--2---:R-:W-:Y:S04]  /*82d0*/  UIADD3 UR4, UP0, UPT, UR6, 0x680, URZ ;  /* 0x0000068006047890 */ /* 0x004fe8000ff1e0ff */
[----:B------:R-:W-:Y:S09]  /*82e0*/  UIADD3.X UR5, UPT, UPT, URZ, UR7, URZ, UP0, !UPT ;  /* 0x00000007ff057290 */ /* 0x000ff200087fe4ff */
[----:B------:R2:W-:Y:S01]  /*82f0*/  UTMASTG.3D [UR12], [UR4] ;  /* 0x0000000c040073b5 */ /* 0x0005e20008010000 */
[----:B------:R2:W-:Y:S02]  /*8300*/  UTMASTG.3D [UR8], [UR4] ;  /* 0x00000008040073b5 */ /* 0x0005e40008010000 */
[----:B--2---:R0:W-:Y:S02]  /*8310*/  UTMACMDFLUSH ;  /* 0x00000000000079b7 */ /* 0x0041e40000000000 */
.L_x_138:
[----:B------:R-:W-:Y:S05]  /*8320*/  BSYNC.RECONVERGENT B0 ;  /* 0x0000000000007941 */ /* 0x000fea0003800200 */
.L_x_137:
[----:B------:R-:W-:Y:S01]  /*8330*/  UIADD3 UR4, UPT, UPT, UR44, 0x1, URZ ;  /* 0x000000012c047890 */ /* 0x000fe2000fffe0ff */
[----:B------:R-:W-:Y:S03]  /*8340*/  BSSY.RECONVERGENT B0, `(.L_x_139) ;  /* 0x0000008000007945 */ /* 0x000fe60003800200 */
[----:B------:R-:W-:Y:S04]  /*8350*/  UISETP.NE.AND UP0, UPT, UR4, 0x3, UPT ;  /* 0x000000030400788c */ /* 0x000fe8000bf05270 */
[----:B------:R-:W-:Y:S02]  /*8360*/  UISETP.EQ.XOR UP1, UPT, UR46, 0x3, !UP0 ;  /* 0x000000032e00788c */ /* 0x000fe4000c722a70 */
[----:B------:R-:W-:Y:S02]  /*8370*/  USEL UR47, UR4, URZ, UP0 ;  /* 0x000000ff042f7287 */ /* 0x000fe40008000000 */
[----:B------:R-:W-:Y:S04]  /*8380*/  USEL UR5, URZ, 0x1, !UP1 ;  /* 0x00000001ff057887 */ /* 0x000fe8000c800000 */
[----:B------:R-:W-:Y:S01]  /*8390*/  ULOP3.LUT UR54, UR54, UR5, URZ, 0x3c, !UPT ;  /* 0x0000000536367292 */ /* 0x000fe2000f8e3cff */
[----:B------:R-:W-:Y:S11]  /*83a0*/  @P0 BRA `(.L_x_140) ;  /* 0x0000000000040947 */ /* 0x000ff60003800000 */
[----:B------:R-:W-:Y:S04]  /*83b0*/  DEPBAR.LE SB0, 0x1 ;  /* 0x000080400000791a */ /* 0x000fe80000000000 */
.L_x_140:
[----:B------:R-:W-:Y:S05]  /*83c0*/  BSYNC.RECONVERGENT B0 ;  /* 0x0000000000007941 */ /* 0x000fea0003800200 */
.L_x_139:
[----:B------:R-:W-:Y:S01]  /*83d0*/  BAR.SYNC.DEFER_BLOCKING 0x1, 0x80 ;  /* 0x0042000000007b1d */ /* 0x000fe20000010000 */
[----:B------:R-:W-:Y:S01]  /*83e0*/  UISETP.NE.AND UP0, UPT, UR53, -0x2, UPT ;  /* 0xfffffffe3500788c */ /* 0x000fe2000bf05270 */
[----:B------:R-:W-:Y:S08]  /*83f0*/  IADD3 R22, PT, PT, R22, 0x1, RZ ;  /* 0x0000000116167810 */ /* 0x000ff00007ffe0ff */
[----:B------:R-:W-:Y:S05]  /*8400*/  BRA.U !UP0, `(.L_x_141) ;  /* 0x0000000108287547 */ /* 0x000fea000b800000 */
[----:B-1----:R-:W1:Y:S01]  /*8410*/  S2R R0, SR_CgaCtaId ;  /* 0x0000000000007919 */ /* 0x002e620000008800 */
[----:B------:R-:W-:Y:S01]  /*8420*/  ISETP.NE.AND P0, PT, R60, RZ, PT ;  /* 0x000000ff3c00720c */ /* 0x000fe20003f05270 */
[----:B------:R-:W-:Y:S01]  /*8430*/  IMAD.U32 R2, RZ, RZ, UR52 ;  /* 0x00000034ff027e24 */ /* 0x000fe2000f8e00ff */
[----:B------:R-:W-:Y:S04]  /*8440*/  UIADD3 UR4, UPT, UPT, UR52, 0x1, URZ ;  /* 0x0000000134047890 */ /* 0x000fe8000fffe0ff */
[----:B------:R-:W-:Y:S04]  /*8450*/  UISETP.NE.AND UP0, UPT, UR4, 0x3, UPT ;  /* 0x000000030400788c */ /* 0x000fe8000bf05270 */
[----:B------:R-:W-:Y:S03]  /*8460*/  USEL UR52, UR4, URZ, UP0 ;  /* 0x000000ff04347287 */ /* 0x000fe60008000000 */
[----:B------:R-:W-:Y:S05]  /*8470*/  @P0 LEA R2, R2, UR45, 0x3 ;  /* 0x0000002d02020c11 */ /* 0x000fea000f8e18ff */
[----:B------:R-:W-:Y:S05]  /*8480*/  @P0 VIADD R2, R2, 0x128 ;  /* 0x0000012802020836 */ /* 0x000fea0000000000 */
[----:B-1----:R-:W-:Y:S04]  /*8490*/  @P0 PRMT R0, R0, 0x654, R2 ;  /* 0x0000065400000816 */ /* 0x002fe80000000002 */
[----:B------:R2:W-:Y:S03]  /*84a0*/  @P0 SYNCS.ARRIVE.TRANS64.RED.A1T0 RZ, [R0+URZ], RZ ;  /* 0x000000ff00ff09a7 */ /* 0x0005e600081004ff */
.L_x_141:
[----:B------:R-:W-:Y:S01]  /*84b0*/  R2UR UR6, R59 ;  /* 0x000000003b0672ca */ /* 0x000fe200000e0000 */
[----:B------:R-:W-:Y:S01]  /*84c0*/  UIADD3 UR53, UPT, UPT, UR53, 0x2, URZ ;  /* 0x0000000235357890 */ /* 0x000fe2000fffe0ff */
[----:B------:R-:W-:Y:S01]  /*84d0*/  R2UR UR5, R50 ;  /* 0x00000000320572ca */ /* 0x000fe200000e0000 */
[----:B------:R-:W-:Y:S01]  /*84e0*/  UMOV UR36, UR63 ;  /* 0x0000003f00247c82 */ /* 0x000fe20008000000 */
[----:B------:R-:W-:Y:S02]  /*84f0*/  R2UR UR4, R51 ;  /* 0x00000000330472ca */ /* 0x000fe400000e0000 */
[----:B------:R-:W-:Y:S02]  /*8500*/  ISETP.NE.AND P0, PT, R55, 0x2, PT ;  /* 0x000000023700780c */ /* 0x000fe40003f05270 */
[----:B------:R-:W-:Y:S02]  /*8510*/  ISETP.NE.AND P1, PT, R22, 0x4, PT ;  /* 0x000000041600780c */ /* 0x000fe40003f25270 */
[----:B------:R-:W-:Y:S02]  /*8520*/  SEL R2, RZ, 0x1, P0 ;  /* 0x00000001ff027807 */ /* 0x000fe40000000000 */
[----:B-12---:R-:W-:Y:S01]  /*8530*/  SEL R0, RZ, 0x1, P1 ;  /* 0x00000001ff007807 */ /* 0x006fe20000800000 */
[----:B------:R-:W-:Y:S01]  /*8540*/  UISETP.NE.AND UP0, UPT, UR6, URZ, UPT ;  /* 0x000000ff0600728c */ /* 0x000fe2000bf05270 */
[----:B------:R-:W-:Y:S01]  /*8550*/  LOP3.LUT R56, R56, R2, RZ, 0x3c, !PT ;  /* 0x0000000238387212 */ /* 0x000fe200078e3cff */
[----:B------:R-:W-:Y:S01]  /*8560*/  UIADD3 UR33, UPT, UPT, UR37, UR5, URZ ;  /* 0x0000000525217290 */ /* 0x000fe2000fffe0ff */
[----:B------:R-:W-:Y:S01]  /*8570*/  LOP3.LUT R57, R57, R0, RZ, 0x3c, !PT ;  /* 0x0000000039397212 */ /* 0x000fe200078e3cff */
[----:B------:R-:W-:Y:S01]  /*8580*/  UIADD3 UR32, UPT, UPT, UR38, UR4, URZ ;  /* 0x0000000426207290 */ /* 0x000fe2000fffe0ff */
[----:B------:R-:W-:Y:S02]  /*8590*/  SEL R55, R55, RZ, P0 ;  /* 0x000000ff37377207 */ /* 0x000fe40000000000 */
[----:B------:R-:W-:Y:S02]  /*85a0*/  SEL R22, R22, RZ, P1 ;  /* 0x000000ff16167207 */ /* 0x000fe40000800000 */
[----:B------:R-:W-:Y:S07]  /*85b0*/  BRA.U UP0, `(.L_x_142) ;  /* 0xffffffdd004c7547 */ /* 0x000fee000b83ffff */
[----:B------:R-:W-:-:S13]  /*85c0*/  R2UR UR4, R52 ;  /* 0x00000000340472ca */ /* 0x000fda00000e0000 */
[----:B------:R-:W-:-:S09]  /*85d0*/  UISETP.NE.AND UP0, UPT, UR4, URZ, UPT ;  /* 0x000000ff0400728c */ /* 0x000fd2000bf05270 */
[----:B------:R-:W-:Y:S05]  /*85e0*/  BRA.U !UP0, `(.L_x_143) ;  /* 0x0000000108487547 */ /* 0x000fea000b800000 */
[----:B------:R-:W1:Y:S02]  /*85f0*/  LDCU.64 UR4, c[0x0][0x890] ;  /* 0x00011200ff0477ac */ /* 0x000e640008000a00 */
[----:B-1----:R-:W-:-:S04]  /*8600*/  UISETP.NE.U32.AND UP0, UPT, UR4, URZ, UPT ;  /* 0x000000ff0400728c */ /* 0x002fc8000bf05070 */
[----:B------:R-:W-:-:S09]  /*8610*/  UISETP.NE.AND.EX UP0, UPT, UR5, URZ, UPT, UP0 ;  /* 0x000000ff0500728c */ /* 0x000fd2000bf05300 */
[----:B------:R-:W-:Y:S05]  /*8620*/  BRA.U UP0, `(.L_x_144) ;  /* 0x00000001000c7547 */ /* 0x000fea000b800000 */
[----:B------:R-:W-:-:S13]  /*8630*/  FSETP.NEU.AND P0, PT, R26, RZ, PT ;  /* 0x000000ff1a00720b */ /* 0x000fda0003f0d000 */
[----:B------:R-:W-:Y:S05]  /*8640*/  @!P0 EXIT ;  /* 0x000000000000894d */ /* 0x000fea0003800000 */
[----:B------:R-:W-:Y:S05]  /*8650*/  BRA `(.L_x_143) ;  /* 0x00000000002c7947 */ /* 0x000fea0003800000 */
.L_x_144:
[----:B------:R-:W-:Y:S01]  /*8660*/  ISETP.NE.AND P0, PT, R54, RZ, PT ;  /* 0x000000ff3600720c */ /* 0x000fe20003f05270 */
[----:B------:R-:W-:-:S12]  /*8670*/  BSSY.RECONVERGENT B0, `(.L_x_143) ;  /* 0x0000009000007945 */ /* 0x000fd80003800200 */
[----:B------:R-:W-:Y:S05]  /*8680*/  @P0 BRA `(.L_x_145) ;  /* 0x0000000000140947 */ /* 0x000fea0003800000 */
[----:B------:R-:W1:Y:S02]  /*8690*/  LDCU.64 UR4, c[0x0][0x888] ;  /* 0x00011100ff0477ac */ /* 0x000e640008000a00 */
[----:B-1----:R-:W-:-:S04]  /*86a0*/  ISETP.NE.U32.AND P0, PT, RZ, UR4, PT ;  /* 0x00000004ff007c0c */ /* 0x002fc8000bf05070 */
[----:B------:R-:W-:-:S13]  /*86b0*/  ISETP.NE.AND.EX P0, PT, RZ, UR5, PT, P0 ;  /* 0x00000005ff007c0c */ /* 0x000fda000bf05300 */
[----:B------:R-:W-:Y:S05]  /*86c0*/  @!P0 EXIT ;  /* 0x000000000000894d */ /* 0x000fea0003800000 */
[----:B------:R-:W-:Y:S05]  /*86d0*/  BRA `(.L_x_146) ;  /* 0x0000000000087947 */ /* 0x000fea0003800000 */
.L_x_145:
[----:B------:R-:W-:-:S13]  /*86e0*/  FSETP.NEU.AND P0, PT, R26, RZ, PT ;  /* 0x000000ff1a00720b */ /* 0x000fda0003f0d000 */
[----:B------:R-:W-:Y:S05]  /*86f0*/  @!P0 EXIT ;  /* 0x000000000000894d */ /* 0x000fea0003800000 */
.L_x_146:
[----:B------:R-:W-:Y:S05]  /*8700*/  BSYNC.RECONVERGENT B0 ;  /* 0x0000000000007941 */ /* 0x000fea0003800200 */
.L_x_143:
[----:B------:R-:W1:Y:S01]  /*8710*/  S2UR UR5, SR_CgaCtaId ;  /* 0x00000000000579c3 */ /* 0x000e620000008800 */
[----:B------:R-:W-:Y:S01]  /*8720*/  ULEA UR4, UR52, UR45, 0x3 ;  /* 0x0000002d34047291 */ /* 0x000fe2000f8e18ff */
[----:B------:R-:W-:-:S04]  /*8730*/  DEPBAR.LE SB0, 0x0 ;  /* 0x000080000000791a */ /* 0x000fc80000000000 */
[----:B------:R-:W-:-:S04]  /*8740*/  UIADD3 UR4, UPT, UPT, UR4, 0x128, URZ ;  /* 0x0000012804047890 */ /* 0x000fc8000fffe0ff */
[----:B-1----:R-:W-:-:S09]  /*8750*/  UPRMT UR4, UR5, 0x654, UR4 ;  /* 0x0000065405047896 */ /* 0x002fd20008000004 */
[----:B------:R-:W-:Y:S01]  /*8760*/  SYNCS.ARRIVE.TRANS64.RED.A1T0 RZ, [UR4], RZ ;  /* 0x000000ffffff79a7 */ /* 0x000fe20008100404 */
[----:B------:R-:W-:Y:S05]  /*8770*/  EXIT ;  /* 0x000000000000794d */ /* 0x000fea0003800000 */
.L_x_25:
[----:B-1----:R1:W3:Y:S02]  /*8780*/  SYNCS.PHASECHK.TRANS64.TRYWAIT P0, [R0+URZ+0x1c0], R2 ;  /* 0x0001c002000075a7 */ /* 0x0022e400080011ff */
[----:B---3--:R-:W-:Y:S05]  /*8790*/  @!P0 NANOSLEEP.SYNCS 0x989680 ;  /* 0x009896800000895d */ /* 0x008fea0003900000 */
[----:B------:R-:W3:Y:S02]  /*87a0*/  @!P0 SYNCS.PHASECHK.TRANS64 P0, [R0+URZ+0x1c0], R2 ;  /* 0x0001c002000085a7 */ /* 0x000ee400080010ff */
[----:B---3--:R-:W-:Y:S05]  /*87b0*/  @!P0 BRA `(.L_x_25) ;  /* 0xfffffffc00f08947 */ /* 0x008fea000383ffff */
[----:B------:R-:W-:Y:S05]  /*87c0*/  BRA `(.L_x_147) ;  /* 0xffffff9400587947 */ /* 0x000fea000383ffff */
.L_x_28:
[----:B-1----:R-:W-:-:S07]  /*87d0*/  MOV R0, UR33 ;  /* 0x0000002100007c02 */ /* 0x002fce0008000f00 */
.L_x_148:
[----:B-1----:R1:W3:Y:S02]  /*87e0*/  SYNCS.PHASECHK.TRANS64.TRYWAIT P0, [R0+URZ+0x88], R3 ;  /* 0x00008803000075a7 */ /* 0x0022e400080011ff */
[----:B---3--:R-:W-:Y:S05]  /*87f0*/  @!P0 NANOSLEEP.SYNCS 0x989680 ;  /* 0x009896800000895d */ /* 0x008fea0003900000 */
[----:B------:R-:W3:Y:S02]  /*8800*/  @!P0 SYNCS.PHASECHK.TRANS64 P0, [R0+URZ+0x88], R3 ;  /* 0x00008803000085a7 */ /* 0x000ee400080010ff */
[----:B---3--:R-:W-:Y:S05]  /*8810*/  @!P0 BRA `(.L_x_148) ;  /* 0xfffffffc00f08947 */ /* 0x008fea000383ffff */
[----:B------:R-:W-:Y:S05]  /*8820*/  BRA `(.L_x_27) ;  /* 0xffffff9400a87947 */ /* 0x000fea000383ffff */
.L_x_35:
[----:B-1----:R-:W-:-:S07]  /*8830*/  MOV R0, UR9 ;  /* 0x0000000900007c02 */ /* 0x002fce0008000f00 */
.L_x_149:
[----:B-1----:R1:W3:Y:S02]  /*8840*/  SYNCS.PHASECHK.TRANS64.TRYWAIT P0, [R0+URZ+0x88], R3 ;  /* 0x00008803000075a7 */ /* 0x0022e400080011ff */
[----:B---3--:R-:W-:Y:S05]  /*8850*/  @!P0 NANOSLEEP.SYNCS 0x989680 ;  /* 0x009896800000895d */ /* 0x008fea0003900000 */
[----:B------:R-:W3:Y:S02]  /*8860*/  @!P0 SYNCS.PHASECHK.TRANS64 P0, [R0+URZ+0x88], R3 ;  /* 0x00008803000085a7 */ /* 0x000ee400080010ff */
[----:B---3--:R-:W-:Y:S05]  /*8870*/  @!P0 BRA `(.L_x_149) ;  /* 0xfffffffc00f08947 */ /* 0x008fea000383ffff */
[----:B------:R-:W-:Y:S05]  /*8880*/  BRA `(.L_x_34) ;  /* 0xffffff98006c7947 */ /* 0x000fea000383ffff */
.L_x_40:
[----:B-1----:R1:W3:Y:S02]  /*8890*/  SYNCS.PHASECHK.TRANS64.TRYWAIT P0, [R3+URZ+0x150], R0 ;  /* 0x00015000030075a7 */ /* 0x0022e400080011ff */
[----:B---3--:R-:W-:Y:S05]  /*88a0*/  @!P0 NANOSLEEP.SYNCS 0x989680 ;  /* 0x009896800000895d */ /* 0x008fea0003900000 */
[----:B------:R-:W3:Y:S02]  /*88b0*/  @!P0 SYNCS.PHASECHK.TRANS64 P0, [R3+URZ+0x150], R0 ;  /* 0x00015000030085a7 */ /* 0x000ee400080010ff */
[----:B---3--:R-:W-:Y:S05]  /*88c0*/  @!P0 BRA `(.L_x_40) ;  /* 0xfffffffc00f08947 */ /* 0x008fea000383ffff */
[----:B------:R-:W-:Y:S05]  /*88d0*/  BRA `(.L_x_150) ;  /* 0xffffff9c00107947 */ /* 0x000fea000383ffff */
.L_x_44:
[----:B------:R-:W-:-:S07]  /*88e0*/  MOV R0, UR4 ;  /* 0x0000000400007c02 */ /* 0x000fce0008000f00 */
.L_x_151:
[----:B-1----:R1:W3:Y:S02]  /*88f0*/  SYNCS.PHASECHK.TRANS64.TRYWAIT P0, [R0+URZ], R2 ;  /* 0x00000002000075a7 */ /* 0x0022e400080011ff */
[----:B---3--:R-:W-:Y:S05]  /*8900*/  @!P0 NANOSLEEP.SYNCS 0x989680 ;  /* 0x009896800000895d */ /* 0x008fea0003900000 */
[----:B------:R-:W3:Y:S02]  /*8910*/  @!P0 SYNCS.PHASECHK.TRANS64 P0, [R0+URZ], R2 ;  /* 0x00000002000085a7 */ /* 0x000ee400080010ff */
[----:B---3--:R-:W-:Y:S05]  /*8920*/  @!P0 BRA `(.L_x_151) ;  /* 0xfffffffc00f08947 */ /* 0x008fea000383ffff */
[----:B------:R-:W-:Y:S05]  /*8930*/  BRA `(.L_x_152) ;  /* 0xffffffa000bc7947 */ /* 0x000fea000383ffff */
.L_x_45:
[----:B------:R-:W-:-:S07]  /*8940*/  MOV R0, UR5 ;  /* 0x0000000500007c02 */ /* 0x000fce0008000f00 */
.L_x_153:
[----:B-1----:R1:W3:Y:S02]  /*8950*/  SYNCS.PHASECHK.TRANS64.TRYWAIT P0, [R0+URZ], R3 ;  /* 0x00000003000075a7 */ /* 0x0022e400080011ff */
[----:B---3--:R-:W-:Y:S05]  /*8960*/  @!P0 NANOSLEEP.SYNCS 0x989680 ;  /* 0x009896800000895d */ /* 0x008fea0003900000 */
[----:B------:R-:W3:Y:S02]  /*8970*/  @!P0 SYNCS.PHASECHK.TRANS64 P0, [R0+URZ], R3 ;  /* 0x00000003000085a7 */ /* 0x000ee400080010ff */
[----:B---3--:R-:W-:Y:S05]  /*8980*/  @!P0 BRA `(.L_x_153) ;  /* 0xfffffffc00f08947 */ /* 0x008fea000383ffff */
[----:B------:R-:W-:Y:S05]  /*8990*/  BRA `(.L_x_154) ;  /* 0xffffffa000c87947 */ /* 0x000fea000383ffff */
.L_x_46:
[----:B------:R-:W-:-:S07]  /*89a0*/  MOV R0, UR5 ;  /* 0x0000000500007c02 */ /* 0x000fce0008000f00 */
.L_x_155:
[----:B-1----:R1:W3:Y:S02]  /*89b0*/  SYNCS.PHASECHK.TRANS64.TRYWAIT P0, [R0+URZ], R3 ;  /* 0x00000003000075a7 */ /* 0x0022e400080011ff */
[----:B---3--:R-:W-:Y:S05]  /*89c0*/  @!P0 NANOSLEEP.SYNCS 0x989680 ;  /* 0x009896800000895d */ /* 0x008fea0003900000 */
[----:B------:R-:W3:Y:S02]  /*89d0*/  @!P0 SYNCS.PHASECHK.TRANS64 P0, [R0+URZ], R3 ;  /* 0x00000003000085a7 */ /* 0x000ee400080010ff */
[----:B---3--:R-:W-:Y:S05]  /*89e0*/  @!P0 BRA `(.L_x_155) ;  /* 0xfffffffc00f08947 */ /* 0x008fea000383ffff */
[----:B------:R-:W-:Y:S05]  /*89f0*/  BRA `(.L_x_156) ;  /* 0xffffffa000d47947 */ /* 0x000fea000383ffff */
.L_x_47:
[----:B------:R-:W-:-:S07]  /*8a00*/  MOV R0, UR5 ;  /* 0x0000000500007c02 */ /* 0x000fce0008000f00 */
.L_x_157:
[----:B-1----:R1:W3:Y:S02]  /*8a10*/  SYNCS.PHASECHK.TRANS64.TRYWAIT P0, [R0+URZ], R3 ;  /* 0x00000003000075a7 */ /* 0x0022e400080011ff */
[----:B---3--:R-:W-:Y:S05]  /*8a20*/  @!P0 NANOSLEEP.SYNCS 0x989680 ;  /* 0x009896800000895d */ /* 0x008fea0003900000 */
[----:B------:R-:W3:Y:S02]  /*8a30*/  @!P0 SYNCS.PHASECHK.TRANS64 P0, [R0+URZ], R3 ;  /* 0x00000003000085a7 */ /* 0x000ee400080010ff */
[----:B---3--:R-:W-:Y:S05]  /*8a40*/  @!P0 BRA `(.L_x_157) ;  /* 0xfffffffc00f08947 */ /* 0x008fea000383ffff */
[----:B------:R-:W-:Y:S05]  /*8a50*/  BRA `(.L_x_158) ;  /* 0xffffffa000e07947 */ /* 0x000fea000383ffff */
.L_x_48:
[----:B------:R-:W-:-:S07]  /*8a60*/  MOV R0, UR5 ;  /* 0x0000000500007c02 */ /* 0x000fce0008000f00 */
.L_x_159:
[----:B-1----:R1:W3:Y:S02]  /*8a70*/  SYNCS.PHASECHK.TRANS64.TRYWAIT P0, [R0+URZ], R3 ;  /* 0x00000003000075a7 */ /* 0x0022e400080011ff */
[----:B---3--:R-:W-:Y:S05]  /*8a80*/  @!P0 NANOSLEEP.SYNCS 0x989680 ;  /* 0x009896800000895d */ /* 0x008fea0003900000 */
[----:B------:R-:W3:Y:S02]  /*8a90*/  @!P0 SYNCS.PHASECHK.TRANS64 P0, [R0+URZ], R3 ;  /* 0x00000003000085a7 */ /* 0x000ee400080010ff */
[----:B---3--:R-:W-:Y:S05]  /*8aa0*/  @!P0 BRA `(.L_x_159) ;  /* 0xfffffffc00f08947 */ /* 0x008fea000383ffff */
[----:B------:R-:W-:Y:S05]  /*8ab0*/  BRA `(.L_x_160) ;  /* 0xffffffa000ec7947 */ /* 0x000fea000383ffff */
.L_x_49:
[----:B------:R-:W-:-:S07]  /*8ac0*/  MOV R0, UR5 ;  /* 0x0000000500007c02 */ /* 0x000fce0008000f00 */
.L_x_161:
[----:B-1----:R1:W3:Y:S02]  /*8ad0*/  SYNCS.PHASECHK.TRANS64.TRYWAIT P0, [R0+URZ], R3 ;  /* 0x00000003000075a7 */ /* 0x0022e400080011ff */
[----:B---3--:R-:W-:Y:S05]  /*8ae0*/  @!P0 NANOSLEEP.SYNCS 0x989680 ;  /* 0x009896800000895d */ /* 0x008fea0003900000 */
[----:B------:R-:W3:Y:S02]  /*8af0*/  @!P0 SYNCS.PHASECHK.TRANS64 P0, [R0+URZ], R3 ;  /* 0x00000003000085a7 */ /* 0x000ee400080010ff */
[----:B---3--:R-:W-:Y:S05]  /*8b00*/  @!P0 BRA `(.L_x_161) ;  /* 0xfffffffc00f08947 */ /* 0x008fea000383ffff */
[----:B------:R-:W-:Y:S05]  /*8b10*/  BRA `(.L_x_162) ;  /* 0xffffffa000f87947 */ /* 0x000fea000383ffff */
.L_x_50:
[----:B------:R-:W-:-:S07]  /*8b20*/  MOV R0, UR5 ;  /* 0x0000000500007c02 */ /* 0x000fce0008000f00 */
.L_x_163:
[----:B-1----:R1:W3:Y:S02]  /*8b30*/  SYNCS.PHASECHK.TRANS64.TRYWAIT P0, [R0+URZ], R3 ;  /* 0x00000003000075a7 */ /* 0x0022e400080011ff */
[----:B---3--:R-:W-:Y:S05]  /*8b40*/  @!P0 NANOSLEEP.SYNCS 0x989680 ;  /* 0x009896800000895d */ /* 0x008fea0003900000 */
[----:B------:R-:W3:Y:S02]  /*8b50*/  @!P0 SYNCS.PHASECHK.TRANS64 P0, [R0+URZ], R3 ;  /* 0x00000003000085a7 */ /* 0x000ee400080010ff */
[----:B---3--:R-:W-:Y:S05]  /*8b60*/  @!P0 BRA `(.L_x_163) ;  /* 0xfffffffc00f08947 */ /* 0x008fea000383ffff */
[----:B------:R-:W-:Y:S05]  /*8b70*/  BRA `(.L_x_164) ;  /* 0xffffffa400047947 */ /* 0x000fea000383ffff */
.L_x_51:
[----:B------:R-:W-:-:S07]  /*8b80*/  MOV R0, UR5 ;  /* 0x0000000500007c02 */ /* 0x000fce0008000f00 */
.L_x_165:
[----:B-1----:R1:W3:Y:S02]  /*8b90*/  SYNCS.PHASECHK.TRANS64.TRYWAIT P0, [R0+URZ], R3 ;  /* 0x00000003000075a7 */ /* 0x0022e400080011ff */
[----:B---3--:R-:W-:Y:S05]  /*8ba0*/  @!P0 NANOSLEEP.SYNCS 0x989680 ;  /* 0x009896800000895d */ /* 0x008fea0003900000 */
[----:B------:R-:W3:Y:S02]  /*8bb0*/  @!P0 SYNCS.PHASECHK.TRANS64 P0, [R0+URZ], R3 ;  /* 0x00000003000085a7 */ /* 0x000ee400080010ff */
[----:B---3--:R-:W-:Y:S05]  /*8bc0*/  @!P0 BRA `(.L_x_165) ;  /* 0xfffffffc00f08947 */ /* 0x008fea000383ffff */
[----:B------:R-:W-:Y:S05]  /*8bd0*/  BRA `(.L_x_166) ;  /* 0xffffffa400107947 */ /* 0x000fea000383ffff */
.L_x_52:
[----:B------:R-:W-:-:S07]  /*8be0*/  MOV R0, UR5 ;  /* 0x0000000500007c02 */ /* 0x000fce0008000f00 */
.L_x_167:
[----:B-1----:R1:W3:Y:S02]  /*8bf0*/  SYNCS.PHASECHK.TRANS64.TRYWAIT P0, [R0+URZ], R3 ;  /* 0x00000003000075a7 */ /* 0x0022e400080011ff */
[----:B---3--:R-:W-:Y:S05]  /*8c00*/  @!P0 NANOSLEEP.SYNCS 0x989680 ;  /* 0x009896800000895d */ /* 0x008fea0003900000 */
[----:B------:R-:W3:Y:S02]  /*8c10*/  @!P0 SYNCS.PHASECHK.TRANS64 P0, [R0+URZ], R3 ;  /* 0x00000003000085a7 */ /* 0x000ee400080010ff */
[----:B---3--:R-:W-:Y:S05]  /*8c20*/  @!P0 BRA `(.L_x_167) ;  /* 0xfffffffc00f08947 */ /* 0x008fea000383ffff */
[----:B------:R-:W-:Y:S05]  /*8c30*/  BRA `(.L_x_168) ;  /* 0xffffffa4001c7947 */ /* 0x000fea000383ffff */
.L_x_53:
[----:B------:R-:W-:-:S07]  /*8c40*/  MOV R0, UR5 ;  /* 0x0000000500007c02 */ /* 0x000fce0008000f00 */
.L_x_169:
[----:B-1----:R1:W3:Y:S02]  /*8c50*/  SYNCS.PHASECHK.TRANS64.TRYWAIT P0, [R0+URZ], R3 ;  /* 0x00000003000075a7 */ /* 0x0022e400080011ff */
[----:B---3--:R-:W-:Y:S05]  /*8c60*/  @!P0 NANOSLEEP.SYNCS 0x989680 ;  /* 0x009896800000895d */ /* 0x008fea0003900000 */
[----:B------:R-:W3:Y:S02]  /*8c70*/  @!P0 SYNCS.PHASECHK.TRANS64 P0, [R0+URZ], R3 ;  /* 0x00000003000085a7 */ /* 0x000ee400080010ff */
[----:B---3--:R-:W-:Y:S05]  /*8c80*/  @!P0 BRA `(.L_x_169) ;  /* 0xfffffffc00f08947 */ /* 0x008fea000383ffff */
[----:B------:R-:W-:Y:S05]  /*8c90*/  BRA `(.L_x_170) ;  /* 0xffffffa400287947 */ /* 0x000fea000383ffff */
.L_x_54:
[----:B------:R-:W-:-:S07]  /*8ca0*/  MOV R0, UR5 ;  /* 0x0000000500007c02 */ /* 0x000fce0008000f00 */
.L_x_171:
[----:B-1----:R1:W3:Y:S02]  /*8cb0*/  SYNCS.PHASECHK.TRANS64.TRYWAIT P0, [R0+URZ], R3 ;  /* 0x00000003000075a7 */ /* 0x0022e400080011ff */
[----:B---3--:R-:W-:Y:S05]  /*8cc0*/  @!P0 NANOSLEEP.SYNCS 0x989680 ;  /* 0x009896800000895d */ /* 0x008fea0003900000 */
[----:B------:R-:W3:Y:S02]  /*8cd0*/  @!P0 SYNCS.PHASECHK.TRANS64 P0, [R0+URZ], R3 ;  /* 0x00000003000085a7 */ /* 0x000ee400080010ff */
[----:B---3--:R-:W-:Y:S05]  /*8ce0*/  @!P0 BRA `(.L_x_171) ;  /* 0xfffffffc00f08947 */ /* 0x008fea000383ffff */
[----:B------:R-:W-:Y:S05]  /*8cf0*/  BRA `(.L_x_172) ;  /* 0xffffffa400347947 */ /* 0x000fea000383ffff */
.L_x_55:
[----:B------:R-:W-:-:S07]  /*8d00*/  MOV R0, UR5 ;  /* 0x0000000500007c02 */ /* 0x000fce0008000f00 */
.L_x_173:
[----:B-1----:R1:W3:Y:S02]  /*8d10*/  SYNCS.PHASECHK.TRANS64.TRYWAIT P0, [R0+URZ], R3 ;  /* 0x00000003000075a7 */ /* 0x0022e400080011ff */
[----:B---3--:R-:W-:Y:S05]  /*8d20*/  @!P0 NANOSLEEP.SYNCS 0x989680 ;  /* 0x009896800000895d */ /* 0x008fea0003900000 */
[----:B------:R-:W3:Y:S02]  /*8d30*/  @!P0 SYNCS.PHASECHK.TRANS64 P0, [R0+URZ], R3 ;  /* 0x00000003000085a7 */ /* 0x000ee400080010ff */
[----:B---3--:R-:W-:Y:S05]  /*8d40*/  @!P0 BRA `(.L_x_173) ;  /* 0xfffffffc00f08947 */ /* 0x008fea000383ffff */
[----:B------:R-:W-:Y:S05]  /*8d50*/  BRA `(.L_x_174) ;  /* 0xffffffa400407947 */ /* 0x000fea000383ffff */
.L_x_56:
[----:B------:R-:W-:-:S07]  /*8d60*/  MOV R0, UR5 ;  /* 0x0000000500007c02 */ /* 0x000fce0008000f00 */
.L_x_175:
[----:B-1----:R1:W3:Y:S02]  /*8d70*/  SYNCS.PHASECHK.TRANS64.TRYWAIT P0, [R0+URZ], R3 ;  /* 0x00000003000075a7 */ /* 0x0022e400080011ff */
[----:B---3--:R-:W-:Y:S05]  /*8d80*/  @!P0 NANOSLEEP.SYNCS 0x989680 ;  /* 0x009896800000895d */ /* 0x008fea0003900000 */
[----:B------:R-:W3:Y:S02]  /*8d90*/  @!P0 SYNCS.PHASECHK.TRANS64 P0, [R0+URZ], R3 ;  /* 0x00000003000085a7 */ /* 0x000ee400080010ff */
[----:B---3--:R-:W-:Y:S05]  /*8da0*/  @!P0 BRA `(.L_x_175) ;  /* 0xfffffffc00f08947 */ /* 0x008fea000383ffff */
[----:B------:R-:W-:Y:S05]  /*8db0*/  BRA `(.L_x_176) ;  /* 0xffffffa4004c7947 */ /* 0x000fea000383ffff */
.L_x_57:
[----:B------:R-:W-:-:S07]  /*8dc0*/  MOV R0, UR5 ;  /* 0x0000000500007c02 */ /* 0x000fce0008000f00 */
.L_x_177:
[----:B-1----:R1:W3:Y:S02]  /*8dd0*/  SYNCS.PHASECHK.TRANS64.TRYWAIT P0, [R0+URZ], R3 ;  /* 0x00000003000075a7 */ /* 0x0022e400080011ff */
[----:B---3--:R-:W-:Y:S05]  /*8de0*/  @!P0 NANOSLEEP.SYNCS 0x989680 ;  /* 0x009896800000895d */ /* 0x008fea0003900000 */
[----:B------:R-:W3:Y:S02]  /*8df0*/  @!P0 SYNCS.PHASECHK.TRANS64 P0, [R0+URZ], R3 ;  /* 0x00000003000085a7 */ /* 0x000ee400080010ff */
[----:B---3--:R-:W-:Y:S05]  /*8e00*/  @!P0 BRA `(.L_x_177) ;  /* 0xfffffffc00f08947 */ /* 0x008fea000383ffff */
[----:B------:R-:W-:Y:S05]  /*8e10*/  BRA `(.L_x_178) ;  /* 0xffffffa400587947 */ /* 0x000fea000383ffff */
.L_x_58:
[----:B------:R-:W-:-:S07]  /*8e20*/  MOV R0, UR5 ;  /* 0x0000000500007c02 */ /* 0x000fce0008000f00 */
.L_x_179:
[----:B-1----:R1:W3:Y:S02]  /*8e30*/  SYNCS.PHASECHK.TRANS64.TRYWAIT P0, [R0+URZ], R3 ;  /* 0x00000003000075a7 */ /* 0x0022e400080011ff */
[----:B---3--:R-:W-:Y:S05]  /*8e40*/  @!P0 NANOSLEEP.SYNCS 0x989680 ;  /* 0x009896800000895d */ /* 0x008fea0003900000 */
[----:B------:R-:W3:Y:S02]  /*8e50*/  @!P0 SYNCS.PHASECHK.TRANS64 P0, [R0+URZ], R3 ;  /* 0x00000003000085a7 */ /* 0x000ee400080010ff */
[----:B---3--:R-:W-:Y:S05]  /*8e60*/  @!P0 BRA `(.L_x_179) ;  /* 0xfffffffc00f08947 */ /* 0x008fea000383ffff */
[----:B------:R-:W-:Y:S05]  /*8e70*/  BRA `(.L_x_180) ;  /* 0xffffffa400647947 */ /* 0x000fea000383ffff */
.L_x_59:
[----:B------:R-:W-:-:S07]  /*8e80*/  MOV R0, UR5 ;  /* 0x0000000500007c02 */ /* 0x000fce0008000f00 */
.L_x_181:
[----:B-1----:R1:W3:Y:S02]  /*8e90*/  SYNCS.PHASECHK.TRANS64.TRYWAIT P0, [R0+URZ], R3 ;  /* 0x00000003000075a7 */ /* 0x0022e400080011ff */
[----:B---3--:R-:W-:Y:S05]  /*8ea0*/  @!P0 NANOSLEEP.SYNCS 0x989680 ;  /* 0x009896800000895d */ /* 0x008fea0003900000 */
[----:B------:R-:W3:Y:S02]  /*8eb0*/  @!P0 SYNCS.PHASECHK.TRANS64 P0, [R0+URZ], R3 ;  /* 0x00000003000085a7 */ /* 0x000ee400080010ff */
[----:B---3--:R-:W-:Y:S05]  /*8ec0*/  @!P0 BRA `(.L_x_181) ;  /* 0xfffffffc00f08947 */ /* 0x008fea000383ffff */
[----:B------:R-:W-:Y:S05]  /*8ed0*/  BRA `(.L_x_182) ;  /* 0xffffffa400707947 */ /* 0x000fea000383ffff */
.L_x_62:
[----:B--2---:R2:W3:Y:S02]  /*8ee0*/  SYNCS.PHASECHK.TRANS64.TRYWAIT P0, [R0+URZ+0x1b0], R4 ;  /* 0x0001b004000075a7 */ /* 0x0044e400080011ff */
[----:B---3--:R-:W-:Y:S05]  /*8ef0*/  @!P0 NANOSLEEP.SYNCS 0x989680 ;  /* 0x009896800000895d */ /* 0x008fea0003900000 */
[----:B------:R-:W3:Y:S02]  /*8f00*/  @!P0 SYNCS.PHASECHK.TRANS64 P0, [R0+URZ+0x1b0], R4 ;  /* 0x0001b004000085a7 */ /* 0x000ee400080010ff */
[----:B---3--:R-:W-:Y:S05]  /*8f10*/  @!P0 BRA `(.L_x_62) ;  /* 0xfffffffc00f08947 */ /* 0x008fea000383ffff */
[----:B------:R-:W-:Y:S05]  /*8f20*/  BRA `(.L_x_183) ;  /* 0xffffffa400d47947 */ /* 0x000fea000383ffff */
.L_x_63:
[----:B------:R-:W-:-:S07]  /*8f30*/  MOV R0, UR4 ;  /* 0x0000000400007c02 */ /* 0x000fce0008000f00 */
.L_x_184:
[----:B--2---:R2:W3:Y:S02]  /*8f40*/  SYNCS.PHASECHK.TRANS64.TRYWAIT P0, [R0+URZ+0x160], R5 ;  /* 0x00016005000075a7 */ /* 0x0044e400080011ff */
[----:B---3--:R-:W-:Y:S05]  /*8f50*/  @!P0 NANOSLEEP.SYNCS 0x989680 ;  /* 0x009896800000895d */ /* 0x008fea0003900000 */
[----:B------:R-:W3:Y:S02]  /*8f60*/  @!P0 SYNCS.PHASECHK.TRANS64 P0, [R0+URZ+0x160], R5 ;  /* 0x00016005000085a7 */ /* 0x000ee400080010ff */
[----:B---3--:R-:W-:Y:S05]  /*8f70*/  @!P0 BRA `(.L_x_184) ;  /* 0xfffffffc00f08947 */ /* 0x008fea000383ffff */
[----:B------:R-:W-:Y:S05]  /*8f80*/  BRA `(.L_x_185) ;  /* 0xffffffa400e47947 */ /* 0x000fea000383ffff */
.L_x_64:
[----:B--2---:R2:W3:Y:S02]  /*8f90*/  SYNCS.PHASECHK.TRANS64.TRYWAIT P1, [R0+URZ+0x150], R4 ;  /* 0x00015004000075a7 */ /* 0x0044e400080211ff */
[----:B---3--:R-:W-:Y:S05]  /*8fa0*/  @!P1 NANOSLEEP.SYNCS 0x989680 ;  /* 0x009896800000995d */ /* 0x008fea0003900000 */
[----:B------:R-:W3:Y:S02]  /*8fb0*/  @!P1 SYNCS.PHASECHK.TRANS64 P1, [R0+URZ+0x150], R4 ;  /* 0x00015004000095a7 */ /* 0x000ee400080210ff */
[----:B---3--:R-:W-:Y:S05]  /*8fc0*/  @!P1 BRA `(.L_x_64) ;  /* 0xfffffffc00f09947 */ /* 0x008fea000383ffff */
[----:B------:R-:W-:Y:S05]  /*8fd0*/  BRA `(.L_x_186) ;  /* 0xffffffa800147947 */ /* 0x000fea000383ffff */
.L_x_67:
[----:B------:R-:W-:-:S07]  /*8fe0*/  MOV R0, UR4 ;  /* 0x0000000400007c02 */ /* 0x000fce0008000f00 */
.L_x_187:
[----:B--2---:R2:W3:Y:S02]  /*8ff0*/  SYNCS.PHASECHK.TRANS64.TRYWAIT P0, [R0+URZ+0x160], R2 ;  /* 0x00016002000075a7 */ /* 0x0044e400080011ff */
[----:B---3--:R-:W-:Y:S05]  /*9000*/  @!P0 NANOSLEEP.SYNCS 0x989680 ;  /* 0x009896800000895d */ /* 0x008fea0003900000 */
[----:B------:R-:W3:Y:S02]  /*9010*/  @!P0 SYNCS.PHASECHK.TRANS64 P0, [R0+URZ+0x160], R2 ;  /* 0x00016002000085a7 */ /* 0x000ee400080010ff */
[----:B---3--:R-:W-:Y:S05]  /*9020*/  @!P0 BRA `(.L_x_187) ;  /* 0xfffffffc00f08947 */ /* 0x008fea000383ffff */
[----:B------:R-:W-:Y:S05]  /*9030*/  BRA `(.L_x_66) ;  /* 0xffffffa800687947 */ /* 0x000fea000383ffff */
.L_x_76:
[----:B--2---:R-:W-:-:S04]  /*9040*/  MOV R5, UR5 ;  /* 0x0000000500057c02 */ /* 0x004fc80008000f00 */
[----:B------:R2:W3:Y:S03]  /*9050*/  SYNCS.PHASECHK.TRANS64.TRYWAIT P0, [R5+URZ+0x8], R6 ;  /* 0x00000806050075a7 */ /* 0x0004e600080011ff */
[----:B---3--:R-:W-:Y:S05]  /*9060*/  @!P0 NANOSLEEP.SYNCS 0x989680 ;  /* 0x009896800000895d */ /* 0x008fea0003900000 */
[----:B------:R-:W3:Y:S02]  /*9070*/  @!P0 SYNCS.PHASECHK.TRANS64 P0, [R5+URZ+0x8], R6 ;  /* 0x00000806050085a7 */ /* 0x000ee400080010ff */
[----:B---3--:R-:W-:Y:S05]  /*9080*/  @!P0 BRA `(.L_x_76) ;  /* 0xfffffffc00ec8947 */ /* 0x008fea000383ffff */
[----:B------:R-:W-:Y:S05]  /*9090*/  BRA `(.L_x_75) ;  /* 0xffffffac00207947 */ /* 0x000fea000383ffff */
.L_x_78:
[----:B------:R-:W-:Y:S01]  /*90a0*/  BSSY B0, `(.L_x_188) ;  /* 0x0000006000007945 */ /* 0x000fe20003800000 */
[----:B------:R-:W-:-:S07]  /*90b0*/  MOV R15, 0xffffffff ;  /* 0xffffffff000f7802 */ /* 0x000fce0000000f00 */
[----:B-12--5:R-:W-:Y:S05]  /*90c0*/  WARPSYNC.COLLECTIVE R15, `(.L_x_189) ;  /* 0x000000000f0c7348 */ /* 0x026fea0003c00000 */
[----:B------:R-:W-:Y:S02]  /*90d0*/  ELECT P6, UR79, PT ;  /* 0x00000000004f782f */ /* 0x000fe400038c0000 */
[----:B------:R-:W-:Y:S01]  /*90e0*/  MOV R14, UR79 ;  /* 0x0000004f000e7c02 */ /* 0x000fe20008000f00 */
[----:B-12--5:R-:W-:Y:S10]  /*90f0*/  ENDCOLLECTIVE ;  /* 0x000000000000791b */ /* 0x026ff40003800000 */
.L_x_189:
[----:B------:R-:W-:Y:S05]  /*9100*/  BSYNC B0 ;  /* 0x0000000000007941 */ /* 0x000fea0003800000 */
.L_x_188:
[----:B------:R-:W-:Y:S05]  /*9110*/  BRA `(.L_x_190) ;  /* 0xffffffac00507947 */ /* 0x000fea000383ffff */
.L_x_80:
[----:B--2---:R-:W-:-:S04]  /*9120*/  MOV R3, UR5 ;  /* 0x0000000500037c02 */ /* 0x004fc80008000f00 */
[----:B------:R2:W3:Y:S03]  /*9130*/  SYNCS.PHASECHK.TRANS64.TRYWAIT P0, [R3+URZ+0x8], R4 ;  /* 0x00000804030075a7 */ /* 0x0004e600080011ff */
[----:B---3--:R-:W-:Y:S05]  /*9140*/  @!P0 NANOSLEEP.SYNCS 0x989680 ;  /* 0x009896800000895d */ /* 0x008fea0003900000 */
[----:B------:R-:W3:Y:S02]  /*9150*/  @!P0 SYNCS.PHASECHK.TRANS64 P0, [R3+URZ+0x8], R4 ;  /* 0x00000804030085a7 */ /* 0x000ee400080010ff */
[----:B---3--:R-:W-:Y:S05]  /*9160*/  @!P0 BRA `(.L_x_80) ;  /* 0xfffffffc00ec8947 */ /* 0x008fea000383ffff */
[----:B------:R-:W-:Y:S05]  /*9170*/  BRA `(.L_x_79) ;  /* 0xffffffac00547947 */ /* 0x000fea000383ffff */
.L_x_81:
[----:B-1----:R1:W2:Y:S02]  /*9180*/  SYNCS.PHASECHK.TRANS64.TRYWAIT P0, [R0+URZ+0x150], R4 ;  /* 0x00015004000075a7 */ /* 0x0022a400080011ff */
[----:B--2---:R-:W-:Y:S05]  /*9190*/  @!P0 NANOSLEEP.SYNCS 0x989680 ;  /* 0x009896800000895d */ /* 0x004fea0003900000 */
[----:B------:R-:W2:Y:S02]  /*91a0*/  @!P0 SYNCS.PHASECHK.TRANS64 P0, [R0+URZ+0x150], R4 ;  /* 0x00015004000085a7 */ /* 0x000ea400080010ff */
[----:B--2---:R-:W-:Y:S05]  /*91b0*/  @!P0 BRA `(.L_x_81) ;  /* 0xfffffffc00f08947 */ /* 0x004fea000383ffff */
[----:B------:R-:W-:Y:S05]  /*91c0*/  BRA `(.L_x_191) ;  /* 0xffffffb000407947 */ /* 0x000fea000383ffff */
.L_x_83:
[----:B------:R-:W-:-:S07]  /*91d0*/  MOV R0, UR31 ;  /* 0x0000001f00007c02 */ /* 0x000fce0008000f00 */
.L_x_192:
[----:B-1----:R1:W2:Y:S02]  /*91e0*/  SYNCS.PHASECHK.TRANS64.TRYWAIT P0, [R0+URZ+0x190], R4 ;  /* 0x00019004000075a7 */ /* 0x0022a400080011ff */
[----:B--2---:R-:W-:Y:S05]  /*91f0*/  @!P0 NANOSLEEP.SYNCS 0x989680 ;  /* 0x009896800000895d */ /* 0x004fea0003900000 */
[----:B------:R-:W2:Y:S02]  /*9200*/  @!P0 SYNCS.PHASECHK.TRANS64 P0, [R0+URZ+0x190], R4 ;  /* 0x00019004000085a7 */ /* 0x000ea400080010ff */
[----:B--2---:R-:W-:Y:S05]  /*9210*/  @!P0 BRA `(.L_x_192) ;  /* 0xfffffffc00f08947 */ /* 0x004fea000383ffff */
[----:B------:R-:W-:Y:S05]  /*9220*/  BRA `(.L_x_193) ;  /* 0xffffffb0008c7947 */ /* 0x000fea000383ffff */
.L_x_86:
[----:B------:R-:W-:Y:S07]  /*9230*/  MOV R0, UR5 ;  /* 0x0000000500007c02 */ /* 0x000fee0008000f00 */
.L_x_194:
[----:B-1----:R1:W2:Y:S02]  /*9240*/  SYNCS.PHASECHK.TRANS64.TRYWAIT P0, [R0+URZ], R4 ;  /* 0x00000004000075a7 */ /* 0x0022a400080011ff */
[----:B--2---:R-:W-:Y:S05]  /*9250*/  @!P0 NANOSLEEP.SYNCS 0x989680 ;  /* 0x009896800000895d */ /* 0x004fea0003900000 */
[----:B------:R-:W2:Y:S02]  /*9260*/  @!P0 SYNCS.PHASECHK.TRANS64 P0, [R0+URZ], R4 ;  /* 0x00000004000085a7 */ /* 0x000ea400080010ff */
[----:B--2---:R-:W-:Y:S05]  /*9270*/  @!P0 BRA `(.L_x_194) ;  /* 0xfffffffc00f08947 */ /* 0x004fea000383ffff */
[----:B------:R-:W-:Y:S05]  /*9280*/  BRA `(.L_x_85) ;  /* 0xffffffb000a07947 */ /* 0x000fea000383ffff */
.L_x_90:
[----:B-1----:R-:W-:-:S07]  /*9290*/  MOV R0, UR4 ;  /* 0x0000000400007c02 */ /* 0x002fce0008000f00 */
.L_x_195:
[----:B-1----:R1:W2:Y:S02]  /*92a0*/  SYNCS.PHASECHK.TRANS64.TRYWAIT P0, [R0+URZ], R2 ;  /* 0x00000002000075a7 */ /* 0x0022a400080011ff */
[----:B--2---:R-:W-:Y:S05]  /*92b0*/  @!P0 NANOSLEEP.SYNCS 0x989680 ;  /* 0x009896800000895d */ /* 0x004fea0003900000 */
[----:B------:R-:W2:Y:S02]  /*92c0*/  @!P0 SYNCS.PHASECHK.TRANS64 P0, [R0+URZ], R2 ;  /* 0x00000002000085a7 */ /* 0x000ea400080010ff */
[----:B--2---:R-:W-:Y:S05]  /*92d0*/  @!P0 BRA `(.L_x_195) ;  /* 0xfffffffc00f08947 */ /* 0x004fea000383ffff */
[----:B------:R-:W-:Y:S05]  /*92e0*/  BRA `(.L_x_196) ;  /* 0xffffffb400947947 */ /* 0x000fea000383ffff */
.L_x_91:
[----:B------:R-:W-:-:S07]  /*92f0*/  MOV R0, UR5 ;  /* 0x0000000500007c02 */ /* 0x000fce0008000f00 */
.L_x_197:
[----:B-1----:R1:W2:Y:S02]  /*9300*/  SYNCS.PHASECHK.TRANS64.TRYWAIT P0, [R0+URZ], R3 ;  /* 0x00000003000075a7 */ /* 0x0022a400080011ff */
[----:B--2---:R-:W-:Y:S05]  /*9310*/  @!P0 NANOSLEEP.SYNCS 0x989680 ;  /* 0x009896800000895d */ /* 0x004fea0003900000 */
[----:B------:R-:W2:Y:S02]  /*9320*/  @!P0 SYNCS.PHASECHK.TRANS64 P0, [R0+URZ], R3 ;  /* 0x00000003000085a7 */ /* 0x000ea400080010ff */
[----:B--2---:R-:W-:Y:S05]  /*9330*/  @!P0 BRA `(.L_x_197) ;  /* 0xfffffffc00f08947 */ /* 0x004fea000383ffff */
[----:B------:R-:W-:Y:S05]  /*9340*/  BRA `(.L_x_198) ;  /* 0xffffffb400a07947 */ /* 0x000fea000383ffff */
.L_x_92:
[----:B------:R-:W-:-:S07]  /*9350*/  MOV R0, UR5 ;  /* 0x0000000500007c02 */ /* 0x000fce0008000f00 */
.L_x_199:
[----:B-1----:R1:W2:Y:S02]  /*9360*/  SYNCS.PHASECHK.TRANS64.TRYWAIT P0, [R0+URZ], R3 ;  /* 0x00000003000075a7 */ /* 0x0022a400080011ff */
[----:B--2---:R-:W-:Y:S05]  /*9370*/  @!P0 NANOSLEEP.SYNCS 0x989680 ;  /* 0x009896800000895d */ /* 0x004fea0003900000 */
[----:B------:R-:W2:Y:S02]  /*9380*/  @!P0 SYNCS.PHASECHK.TRANS64 P0, [R0+URZ], R3 ;  /* 0x00000003000085a7 */ /* 0x000ea400080010ff */
[----:B--2---:R-:W-:Y:S05]  /*9390*/  @!P0 BRA `(.L_x_199) ;  /* 0xfffffffc00f08947 */ /* 0x004fea000383ffff */
[----:B------:R-:W-:Y:S05]  /*93a0*/  BRA `(.L_x_200) ;  /* 0xffffffb400ac7947 */ /* 0x000fea000383ffff */
.L_x_95:
[----:B------:R-:W-:-:S07]  /*93b0*/  MOV R0, UR26 ;  /* 0x0000001a00007c02 */ /* 0x000fce0008000f00 */
.L_x_201:
[----:B-1----:R1:W2:Y:S02]  /*93c0*/  SYNCS.PHASECHK.TRANS64.TRYWAIT P1, [R0+URZ+0x1d0], R2 ;  /* 0x0001d002000075a7 */ /* 0x0022a400080211ff */
[----:B--2---:R-:W-:Y:S05]  /*93d0*/  @!P1 NANOSLEEP.SYNCS 0x989680 ;  /* 0x009896800000995d */ /* 0x004fea0003900000 */
[----:B------:R-:W2:Y:S02]  /*93e0*/  @!P1 SYNCS.PHASECHK.TRANS64 P1, [R0+URZ+0x1d0], R2 ;  /* 0x0001d002000095a7 */ /* 0x000ea400080210ff */
[----:B--2---:R-:W-:Y:S05]  /*93f0*/  @!P1 BRA `(.L_x_201) ;  /* 0xfffffffc00f09947 */ /* 0x004fea000383ffff */
[----:B------:R-:W-:Y:S05]  /*9400*/  BRA `(.L_x_202) ;  /* 0xffffffb400f87947 */ /* 0x000fea000383ffff */
.L_x_100:
[----:B--2---:R2:W3:Y:S02]  /*9410*/  SYNCS.PHASECHK.TRANS64.TRYWAIT P0, [R8+URZ+0x150], R0 ;  /* 0x00015000080075a7 */ /* 0x0044e400080011ff */
[----:B---3--:R-:W-:Y:S05]  /*9420*/  @!P0 NANOSLEEP.SYNCS 0x989680 ;  /* 0x009896800000895d */ /* 0x008fea0003900000 */
[----:B------:R-:W3:Y:S02]  /*9430*/  @!P0 SYNCS.PHASECHK.TRANS64 P0, [R8+URZ+0x150], R0 ;  /* 0x00015000080085a7 */ /* 0x000ee400080010ff */
[----:B---3--:R-:W-:Y:S05]  /*9440*/  @!P0 BRA `(.L_x_100) ;  /* 0xfffffffc00f08947 */ /* 0x008fea000383ffff */
[----:B------:R-:W-:Y:S05]  /*9450*/  BRA `(.L_x_203) ;  /* 0xffffffbc00247947 */ /* 0x000fea000383ffff */
.L_x_103:
[----:B--2---:R-:W-:Y:S07]  /*9460*/  MOV R0, UR29 ;  /* 0x0000001d00007c02 */ /* 0x004fee0008000f00 */
.L_x_204:
[----:B--2---:R2:W3:Y:S02]  /*9470*/  SYNCS.PHASECHK.TRANS64.TRYWAIT P1, [R0+URZ+0x148], R2 ;  /* 0x00014802000075a7 */ /* 0x0044e400080211ff */
[----:B---3--:R-:W-:Y:S05]  /*9480*/  @!P1 NANOSLEEP.SYNCS 0x989680 ;  /* 0x009896800000995d */ /* 0x008fea0003900000 */
[----:B------:R-:W3:Y:S02]  /*9490*/  @!P1 SYNCS.PHASECHK.TRANS64 P1, [R0+URZ+0x148], R2 ;  /* 0x00014802000095a7 */ /* 0x000ee400080210ff */
[----:B---3--:R-:W-:Y:S05]  /*94a0*/  @!P1 BRA `(.L_x_204) ;  /* 0xfffffffc00f09947 */ /* 0x008fea000383ffff */
[----:B------:R-:W-:Y:S05]  /*94b0*/  BRA `(.L_x_102) ;  /* 0xffffffc0009c7947 */ /* 0x000fea000383ffff */
.L_x_106:
[----:B------:R-:W-:Y:S07]  /*94c0*/  MOV R0, UR4 ;  /* 0x0000000400007c02 */ /* 0x000fee0008000f00 */
.L_x_205:
[----:B--2---:R2:W3:Y:S02]  /*94d0*/  SYNCS.PHASECHK.TRANS64.TRYWAIT P0, [R0+URZ+0x128], R2 ;  /* 0x00012802000075a7 */ /* 0x0044e400080011ff */
[----:B---3--:R-:W-:Y:S05]  /*94e0*/  @!P0 NANOSLEEP.SYNCS 0x989680 ;  /* 0x009896800000895d */ /* 0x008fea0003900000 */
[----:B------:R-:W3:Y:S02]  /*94f0*/  @!P0 SYNCS.PHASECHK.TRANS64 P0, [R0+URZ+0x128], R2 ;  /* 0x00012802000085a7 */ /* 0x000ee400080010ff */
[----:B---3--:R-:W-:Y:S05]  /*9500*/  @!P0 BRA `(.L_x_205) ;  /* 0xfffffffc00f08947 */ /* 0x008fea000383ffff */
[----:B------:R-:W-:Y:S05]  /*9510*/  BRA `(.L_x_206) ;  /* 0xffffffc000f87947 */ /* 0x000fea000383ffff */
.L_x_107:
[----:B------:R-:W-:Y:S07]  /*9520*/  MOV R2, UR5 ;  /* 0x0000000500027c02 */ /* 0x000fee0008000f00 */
.L_x_207:
[----:B--2---:R2:W3:Y:S02]  /*9530*/  SYNCS.PHASECHK.TRANS64.TRYWAIT P0, [R2+URZ+0x128], R0 ;  /* 0x00012800020075a7 */ /* 0x0044e400080011ff */
[----:B---3--:R-:W-:Y:S05]  /*9540*/  @!P0 NANOSLEEP.SYNCS 0x989680 ;  /* 0x009896800000895d */ /* 0x008fea0003900000 */
[----:B------:R-:W3:Y:S02]  /*9550*/  @!P0 SYNCS.PHASECHK.TRANS64 P0, [R2+URZ+0x128], R0 ;  /* 0x00012800020085a7 */ /* 0x000ee400080010ff */
[----:B---3--:R-:W-:Y:S05]  /*9560*/  @!P0 BRA `(.L_x_207) ;  /* 0xfffffffc00f08947 */ /* 0x008fea000383ffff */
[----:B------:R-:W-:Y:S05]  /*9570*/  BRA `(.L_x_208) ;  /* 0xffffffc400807947 */ /* 0x000fea000383ffff */
.L_x_109:
[----:B------:R-:W-:-:S07]  /*9580*/  MOV R0, UR4 ;  /* 0x0000000400007c02 */ /* 0x000fce0008000f00 */
.L_x_209:
[----:B--2---:R2:W4:Y:S02]  /*9590*/  SYNCS.PHASECHK.TRANS64.TRYWAIT P0, [R0+URZ], R2 ;  /* 0x00000002000075a7 */ /* 0x00452400080011ff */
[----:B----4-:R-:W-:Y:S05]  /*95a0*/  @!P0 NANOSLEEP.SYNCS 0x989680 ;  /* 0x009896800000895d */ /* 0x010fea0003900000 */
[----:B------:R-:W4:Y:S02]  /*95b0*/  @!P0 SYNCS.PHASECHK.TRANS64 P0, [R0+URZ], R2 ;  /* 0x00000002000085a7 */ /* 0x000f2400080010ff */
[----:B----4-:R-:W-:Y:S05]  /*95c0*/  @!P0 BRA `(.L_x_209) ;  /* 0xfffffffc00f08947 */ /* 0x010fea000383ffff */
[----:B------:R-:W-:Y:S05]  /*95d0*/  BRA `(.L_x_210) ;  /* 0xffffffc800387947 */ /* 0x000fea000383ffff */
.L_x_110:
[----:B------:R-:W-:-:S07]  /*95e0*/  MOV R0, UR5 ;  /* 0x0000000500007c02 */ /* 0x000fce0008000f00 */
.L_x_211:
[----:B--2---:R2:W4:Y:S02]  /*95f0*/  SYNCS.PHASECHK.TRANS64.TRYWAIT P0, [R0+URZ], R2 ;  /* 0x00000002000075a7 */ /* 0x00452400080011ff */
[----:B----4-:R-:W-:Y:S05]  /*9600*/  @!P0 NANOSLEEP.SYNCS 0x989680 ;  /* 0x009896800000895d */ /* 0x010fea0003900000 */
[----:B------:R-:W4:Y:S02]  /*9610*/  @!P0 SYNCS.PHASECHK.TRANS64 P0, [R0+URZ], R2 ;  /* 0x00000002000085a7 */ /* 0x000f2400080010ff */
[----:B----4-:R-:W-:Y:S05]  /*9620*/  @!P0 BRA `(.L_x_211) ;  /* 0xfffffffc00f08947 */ /* 0x010fea000383ffff */
[----:B------:R-:W-:Y:S05]  /*9630*/  BRA `(.L_x_212) ;  /* 0xffffffc800447947 */ /* 0x000fea000383ffff */
.L_x_112:
[----:B-1----:R1:W2:Y:S02]  /*9640*/  SYNCS.PHASECHK.TRANS64.TRYWAIT P0, [R3+URZ+0x150], R0 ;  /* 0x00015000030075a7 */ /* 0x0022a400080011ff */
[----:B--2---:R-:W-:Y:S05]  /*9650*/  @!P0 NANOSLEEP.SYNCS 0x989680 ;  /* 0x009896800000895d */ /* 0x004fea0003900000 */
[----:B------:R-:W2:Y:S02]  /*9660*/  @!P0 SYNCS.PHASECHK.TRANS64 P0, [R3+URZ+0x150], R0 ;  /* 0x00015000030085a7 */ /* 0x000ea400080010ff */
[----:B--2---:R-:W-:Y:S05]  /*9670*/  @!P0 BRA `(.L_x_112) ;  /* 0xfffffffc00f08947 */ /* 0x004fea000383ffff */
[----:B------:R-:W-:Y:S05]  /*9680*/  BRA `(.L_x_213) ;  /* 0xffffffcc002c7947 */ /* 0x000fea000383ffff */
.L_x_122:
[----:B-1----:R1:W2:Y:S02]  /*9690*/  SYNCS.PHASECHK.TRANS64.TRYWAIT P1, [R0+URZ+0x110], R3 ;  /* 0x00011003000075a7 */ /* 0x0022a400080211ff */
[----:B--2---:R-:W-:Y:S05]  /*96a0*/  @!P1 NANOSLEEP.SYNCS 0x989680 ;  /* 0x009896800000995d */ /* 0x004fea0003900000 */
[----:B------:R-:W2:Y:S02]  /*96b0*/  @!P1 SYNCS.PHASECHK.TRANS64 P1, [R0+URZ+0x110], R3 ;  /* 0x00011003000095a7 */ /* 0x000ea400080210ff */
[----:B--2---:R-:W-:Y:S05]  /*96c0*/  @!P1 BRA `(.L_x_122) ;  /* 0xfffffffc00f09947 */ /* 0x004fea000383ffff */
[----:B------:R-:W-:Y:S05]  /*96d0*/  BRA `(.L_x_121) ;  /* 0xffffffd800ac7947 */ /* 0x000fea000383ffff */
.L_x_124:
[----:B-1----:R1:W4:Y:S02]  /*96e0*/  SYNCS.PHASECHK.TRANS64.TRYWAIT P0, [R53+URZ+0x170], R2 ;  /* 0x00017002350075a7 */ /* 0x00232400080011ff */
[----:B----4-:R-:W-:Y:S05]  /*96f0*/  @!P0 NANOSLEEP.SYNCS 0x989680 ;  /* 0x009896800000895d */ /* 0x010fea0003900000 */
[----:B------:R-:W4:Y:S02]  /*9700*/  @!P0 SYNCS.PHASECHK.TRANS64 P0, [R53+URZ+0x170], R2 ;  /* 0x00017002350085a7 */ /* 0x000f2400080010ff */
[----:B----4-:R-:W-:Y:S05]  /*9710*/  @!P0 BRA `(.L_x_124) ;  /* 0xfffffffc00f08947 */ /* 0x010fea000383ffff */
[----:B------:R-:W-:Y:S05]  /*9720*/  BRA `(.L_x_123) ;  /* 0xffffffd800dc7947 */ /* 0x000fea000383ffff */
.L_x_135:
[----:B-1----:R1:W2:Y:S02]  /*9730*/  SYNCS.PHASECHK.TRANS64.TRYWAIT P0, [R3+URZ+0x110], R66 ;  /* 0x00011042030075a7 */ /* 0x0022a400080011ff */
[----:B--2---:R-:W-:Y:S05]  /*9740*/  @!P0 NANOSLEEP.SYNCS 0x989680 ;  /* 0x009896800000895d */ /* 0x004fea0003900000 */
[----:B------:R-:W2:Y:S02]  /*9750*/  @!P0 SYNCS.PHASECHK.TRANS64 P0, [R3+URZ+0x110], R66 ;  /* 0x00011042030085a7 */ /* 0x000ea400080010ff */
[----:B--2---:R-:W-:Y:S05]  /*9760*/  @!P0 BRA `(.L_x_135) ;  /* 0xfffffffc00f08947 */ /* 0x004fea000383ffff */
[----:B------:R-:W-:Y:S05]  /*9770*/  BRA `(.L_x_134) ;  /* 0xffffffe400047947 */ /* 0x000fea000383ffff */
        .weak           $__internal_0_$__cuda_sm10x_tcgen05_guardrail_trap_col_being_dealloced_not_returned_by_alloc
        .type           $__internal_0_$__cuda_sm10x_tcgen05_guardrail_trap_col_being_dealloced_not_returned_by_alloc,@function
        .size           $__internal_0_$__cuda_sm10x_tcgen05_guardrail_trap_col_being_dealloced_not_returned_by_alloc,($__internal_1_$__cuda_sm10x_tcgen05_guardrail_trap_phase_invalid_during_alloc - $__internal_0_$__cuda_sm10x_tcgen05_guardrail_trap_col_being_dealloced_not_returned_by_alloc)
$__internal_0_$__cuda_sm10x_tcgen05_guardrail_trap_col_being_dealloced_not_returned_by_alloc:
[----:B------:R-:W-:Y:S05]  /*9780*/  BPT.TRAP 0x1 ;  /* 0x000000040000795c */ /* 0x000fea0000300000 */
[----:B------:R-:W-:-:S04]  /*9790*/  HFMA2 R3, -RZ, RZ, 0, 0 ;  /* 0x00000000ff037431 */ /* 0x000fc800000001ff */
[----:B------:R-:W-:Y:S05]  /*97a0*/  RET.REL.NODEC R2 `(_ZN7cutlass13device_kernelINS_4gemm6kernel13GemmUniversalIN4cute5tupleIJiiiiEEENS1_10collective13CollectiveMmaINS1_35MainloopSm100TmaUmmaWarpSpecializedILi17ELi2ELi4ENS5_IJNS4_1CILi8EEENSA_ILi1EEESC_EEEEENS5_IJNSA_ILi128EEENSA_ILi64EEESG_EEENS_10bfloat16_tENS5_IJlSC_lEEESI_SJ_NS4_8TiledMMAINS4_8MMA_AtomIJNS4_26SM100_MMA_F16BF16_2x1SM_SSISI_SI_fLi128ELi64ELNS4_4UMMA5MajorE0ELSO_0ELNSN_7ScaleInE0ELSP_0EEEEEENS4_6LayoutINS5_IJSC_SC_SC_EEENS5_IJNSA_ILi0EEESU_SU_EEEEENS5_IJNS4_10UnderscoreESX_SX_EEEEENS4_18SM100_TMA_2SM_LOADENS4_14ComposedLayoutINS4_7SwizzleILi3ELi4ELi3EEENS4_18smem_ptr_flag_bitsILi16EEENSS_INS5_IJSB_SG_EEENS5_IJSG_SC_EEEEEEEvNS4_8identityENS4_28SM100_TMA_2SM_LOAD_MULTICASTES19_vS1A_EENS_8epilogue10collective18CollectiveEpilogueINS1D_23Sm100TmaWarpSpecializedILi3ELi2ELi16ELb1ELb0EEEJNS5_IJSG_SG_SG_EEENS5_IJNSS_ISG_SC_EENSS_INS5_IJNSA_ILi16EEENSA_ILi2EEEEEENS5_IJSC_NSA_ILi32EEEEEEEEEEESI_SJ_SI_SJ_NS1D_6fusion15FusionCallbacksIS1H_NS1R_17LinearCombinationISI_fSI_fLNS_15FloatRoundStyleE2EEES1I_S1Q_JEEENS4_5SM1004TMEM4LOAD26SM100_TMEM_LOAD_32dp32b16xENS4_13SM90_TMA_LOADENS11_INS12_ILi1ELi4ELi3EEES15_NSS_INS5_IJSB_S1K_EEENS5_IJS1K_SC_EEEEEEENS4_39AutoVectorizingCopyWithAssumedAlignmentILi128EEENS4_14SM90_TMA_STOREES26_S28_S28_EEEvvEEEEvNT_6ParamsE) ;  /* 0xffffff6802147950 */ /* 0x000fea0003c3ffff */
        .weak           $__internal_1_$__cuda_sm10x_tcgen05_guardrail_trap_phase_invalid_during_alloc
        .type           $__internal_1_$__cuda_sm10x_tcgen05_guardrail_trap_phase_invalid_during_alloc,@function
        .size           $__internal_1_$__cuda_sm10x_tcgen05_guardrail_trap_phase_invalid_during_alloc,($__internal_2_$__cuda_sm10x_tcgen05_guardrail_trap_unallocated_columns_being_dealloced - $__internal_1_$__cuda_sm10x_tcgen05_guardrail_trap_phase_invalid_during_alloc)
$__internal_1_$__cuda_sm10x_tcgen05_guardrail_trap_phase_invalid_during_alloc:
[----:B------:R-:W-:Y:S05]  /*97b0*/  BPT.TRAP 0x1 ;  /* 0x000000040000795c */ /* 0x000fea0000300000 */
[----:B------:R-:W-:-:S04]  /*97c0*/  MOV R5, 0x0 ;  /* 0x0000000000057802 */ /* 0x000fc80000000f00 */
[----:B------:R-:W-:Y:S05]  /*97d0*/  RET.REL.NODEC R4 `(_ZN7cutlass13device_kernelINS_4gemm6kernel13GemmUniversalIN4cute5tupleIJiiiiEEENS1_10collective13CollectiveMmaINS1_35MainloopSm100TmaUmmaWarpSpecializedILi17ELi2ELi4ENS5_IJNS4_1CILi8EEENSA_ILi1EEESC_EEEEENS5_IJNSA_ILi128EEENSA_ILi64EEESG_EEENS_10bfloat16_tENS5_IJlSC_lEEESI_SJ_NS4_8TiledMMAINS4_8MMA_AtomIJNS4_26SM100_MMA_F16BF16_2x1SM_SSISI_SI_fLi128ELi64ELNS4_4UMMA5MajorE0ELSO_0ELNSN_7ScaleInE0ELSP_0EEEEEENS4_6LayoutINS5_IJSC_SC_SC_EEENS5_IJNSA_ILi0EEESU_SU_EEEEENS5_IJNS4_10UnderscoreESX_SX_EEEEENS4_18SM100_TMA_2SM_LOADENS4_14ComposedLayoutINS4_7SwizzleILi3ELi4ELi3EEENS4_18smem_ptr_flag_bitsILi16EEENSS_INS5_IJSB_SG_EEENS5_IJSG_SC_EEEEEEEvNS4_8identityENS4_28SM100_TMA_2SM_LOAD_MULTICASTES19_vS1A_EENS_8epilogue10collective18CollectiveEpilogueINS1D_23Sm100TmaWarpSpecializedILi3ELi2ELi16ELb1ELb0EEEJNS5_IJSG_SG_SG_EEENS5_IJNSS_ISG_SC_EENSS_INS5_IJNSA_ILi16EEENSA_ILi2EEEEEENS5_IJSC_NSA_ILi32EEEEEEEEEEESI_SJ_SI_SJ_NS1D_6fusion15FusionCallbacksIS1H_NS1R_17LinearCombinationISI_fSI_fLNS_15FloatRoundStyleE2EEES1I_S1Q_JEEENS4_5SM1004TMEM4LOAD26SM100_TMEM_LOAD_32dp32b16xENS4_13SM90_TMA_LOADENS11_INS12_ILi1ELi4ELi3EEES15_NSS_INS5_IJSB_S1K_EEENS5_IJS1K_SC_EEEEEEENS4_39AutoVectorizingCopyWithAssumedAlignmentILi128EEENS4_14SM90_TMA_STOREES26_S28_S28_EEEvvEEEEvNT_6ParamsE) ;  /* 0xffffff6804087950 */ /* 0x000fea0003c3ffff */
        .weak           $__internal_2_$__cuda_sm10x_tcgen05_guardrail_trap_unallocated_columns_being_dealloced
        .type           $__internal_2_$__cuda_sm10x_tcgen05_guardrail_trap_unallocated_columns_being_dealloced,@function
        .size           $__internal_2_$__cuda_sm10x_tcgen05_guardrail_trap_unallocated_columns_being_dealloced,(.L_x_215 - $__internal_2_$__cuda_sm10x_tcgen05_guardrail_trap_unallocated_columns_being_dealloced)
$__internal_2_$__cuda_sm10x_tcgen05_guardrail_trap_unallocated_columns_being_dealloced:
[----:B------:R-:W-:Y:S05]  /*97e0*/  BPT.TRAP 0x1 ;  /* 0x000000040000795c */ /* 0x000fea0000300000 */
[----:B------:R-:W-:-:S04]  /*97f0*/  HFMA2 R3, -RZ, RZ, 0, 0 ;  /* 0x00000000ff037431 */ /* 0x000fc800000001ff */
[----:B------:R-:W-:Y:S05]  /*9800*/  RET.REL.NODEC R2 `(_ZN7cutlass13device_kernelINS_4gemm6kernel13GemmUniversalIN4cute5tupleIJiiiiEEENS1_10collective13CollectiveMmaINS1_35MainloopSm100TmaUmmaWarpSpecializedILi17ELi2ELi4ENS5_IJNS4_1CILi8EEENSA_ILi1EEESC_EEEEENS5_IJNSA_ILi128EEENSA_ILi64EEESG_EEENS_10bfloat16_tENS5_IJlSC_lEEESI_SJ_NS4_8TiledMMAINS4_8MMA_AtomIJNS4_26SM100_MMA_F16BF16_2x1SM_SSISI_SI_fLi128ELi64ELNS4_4UMMA5MajorE0ELSO_0ELNSN_7ScaleInE0ELSP_0EEEEEENS4_6LayoutINS5_IJSC_SC_SC_EEENS5_IJNSA_ILi0EEESU_SU_EEEEENS5_IJNS4_10UnderscoreESX_SX_EEEEENS4_18SM100_TMA_2SM_LOADENS4_14ComposedLayoutINS4_7SwizzleILi3ELi4ELi3EEENS4_18smem_ptr_flag_bitsILi16EEENSS_INS5_IJSB_SG_EEENS5_IJSG_SC_EEEEEEEvNS4_8identityENS4_28SM100_TMA_2SM_LOAD_MULTICASTES19_vS1A_EENS_8epilogue10collective18CollectiveEpilogueINS1D_23Sm100TmaWarpSpecializedILi3ELi2ELi16ELb1ELb0EEEJNS5_IJSG_SG_SG_EEENS5_IJNSS_ISG_SC_EENSS_INS5_IJNSA_ILi16EEENSA_ILi2EEEEEENS5_IJSC_NSA_ILi32EEEEEEEEEEESI_SJ_SI_SJ_NS1D_6fusion15FusionCallbacksIS1H_NS1R_17LinearCombinationISI_fSI_fLNS_15FloatRoundStyleE2EEES1I_S1Q_JEEENS4_5SM1004TMEM4LOAD26SM100_TMEM_LOAD_32dp32b16xENS4_13SM90_TMA_LOADENS11_INS12_ILi1ELi4ELi3EEES15_NSS_INS5_IJSB_S1K_EEENS5_IJS1K_SC_EEEEEEENS4_39AutoVectorizingCopyWithAssumedAlignmentILi128EEENS4_14SM90_TMA_STOREES26_S28_S28_EEEvvEEEEvNT_6ParamsE) ;  /* 0xffffff6402fc7950 */ /* 0x000fea0003c3ffff */
.L_x_214:
[----:B------:R-:W-:-:S00]  /*9810*/  BRA `(.L_x_214) ;  /* 0xfffffffc00fc7947 */ /* 0x000fc0000383ffff */
[----:B------:R-:W-:-:S00]  /*9820*/  NOP ;  /* 0x0000000000007918 */ /* 0x000fc00000000000 */
        /* <DEDUP_REMOVED lines=13> */
.L_x_215:


//--------------------- .nv.global.init           --------------------------
	.section	.nv.global.init,"aw",@progbits
.nv.global.init:
	.type		$str$27,@object
	.size		$str$27,($str$28 - $str$27)
$str$27:
        /*0000*/ 	.byte	0x28, 0x61, 0x64, 0x64, 0x72, 0x65, 0x73, 0x73, 0x20, 0x26, 0x20, 0x6d, 0x61, 0x73, 0x6b, 0x29
        /*0010*/ 	.byte	0x20, 0x3d, 0x3d, 0x20, 0x30, 0x00
	.type		$str$28,@object
	.size		$str$28,($str$26 - $str$28)
$str$28:
        /*0016*/ 	.byte	0x2f, 0x74, 0x6d, 0x70, 0x2f, 0x63, 0x75, 0x74, 0x6c, 0x61, 0x73, 0x73, 0x5f, 0x73, 0x77, 0x65
        /*0026*/ 	.byte	0x65, 0x70, 0x5f, 0x73, 0x72, 0x63, 0x2f, 0x69, 0x6e, 0x63, 0x6c, 0x75, 0x64, 0x65, 0x2f, 0x63
        /*0036*/ 	.byte	0x75, 0x74, 0x65, 0x2f, 0x70, 0x6f, 0x69, 0x6e, 0x74, 0x65, 0x72, 0x5f, 0x66, 0x6c, 0x61, 0x67
        /*0046*/ 	.byte	0x67, 0x65, 0x64, 0x2e, 0x68, 0x70, 0x70, 0x00
	.type		$str$26,@object
	.size		$str$26,($str$25 - $str$26)
$str$26:
        /*004e*/ 	.byte	0x2f, 0x74, 0x6d, 0x70, 0x2f, 0x63, 0x75, 0x74, 0x6c, 0x61, 0x73, 0x73, 0x5f, 0x73, 0x77, 0x65
        /*005e*/ 	.byte	0x65, 0x70, 0x5f, 0x73, 0x72, 0x63, 0x2f, 0x69, 0x6e, 0x63, 0x6c, 0x75, 0x64, 0x65, 0x2f, 0x63
        /*006e*/ 	.byte	0x75, 0x74, 0x65, 0x2f, 0x61, 0x74, 0x6f, 0x6d, 0x2f, 0x63, 0x6f, 0x70, 0x79, 0x5f, 0x74, 0x72
        /*007e*/ 	.byte	0x61, 0x69, 0x74, 0x73, 0x5f, 0x73, 0x6d, 0x31, 0x30, 0x30, 0x2e, 0x68, 0x70, 0x70, 0x00
	.type		$str$25,@object
	.size		$str$25,(__unnamed_1 - $str$25)
$str$25:
        /*008d*/ 	.byte	0x28, 0x28, 0x75, 0x69, 0x6e, 0x74, 0x33, 0x32, 0x5f, 0x74, 0x28, 0x74, 0x68, 0x72, 0x65, 0x61
        /*009d*/ 	.byte	0x64, 0x49, 0x64, 0x78, 0x2e, 0x78, 0x29, 0x20, 0x2f, 0x20, 0x33, 0x32, 0x29, 0x20, 0x25, 0x20
        /*00ad*/ 	.byte	0x34, 0x29, 0x20, 0x3d, 0x3d, 0x20, 0x28, 0x28, 0x28, 0x74, 0x6d, 0x65, 0x6d, 0x5f, 0x61, 0x64
        /*00bd*/ 	.byte	0x64, 0x72, 0x20, 0x3e, 0x3e, 0x20, 0x31, 0x36, 0x29, 0x20, 0x2f, 0x20, 0x33, 0x32, 0x29, 0x20
        /*00cd*/ 	.byte	0x25, 0x20, 0x34, 0x29, 0x00
	.type		__unnamed_1,@object
	.size		__unnamed_1,(__unnamed_2 - __unnamed_1)
__unnamed_1:
        /*00d2*/ 	.byte	0x61, 0x75, 0x74, 0x6f, 0x20, 0x63, 0x75, 0x74, 0x65, 0x3a, 0x3a, 0x61, 0x73, 0x5f, 0x70, 0x6f
        /* <DEDUP_REMOVED lines=24> */
        /*0262*/ 	.byte	0x43, 0x3c, 0x32, 0x30, 0x34, 0x38, 0x3e, 0x3e, 0x3e, 0x3e, 0x5d, 0x00
	.type		__unnamed_2,@object
	.size		__unnamed_2,(.L_2 - __unnamed_2)
__unnamed_2:
        /* <DEDUP_REMOVED lines=40> */
        /*04ee*/ 	.byte	0x3a, 0x3a, 0x43, 0x3c, 0x30, 0x3e, 0x3e, 0x3e, 0x3e, 0x5d, 0x00
.L_2:


//--------------------- .nv.shared._ZN7cutlass13device_kernelINS_4gemm6kernel13GemmUniversalIN4cute5tupleIJiiiiEEENS1_10collective13CollectiveMmaINS1_35MainloopSm100TmaUmmaWarpSpecializedILi17ELi2ELi4ENS5_IJNS4_1CILi8EEENSA_ILi1EEESC_EEEEENS5_IJNSA_ILi128EEENSA_ILi64EEESG_EEENS_10bfloat16_tENS5_IJlSC_lEEESI_SJ_NS4_8TiledMMAINS4_8MMA_AtomIJNS4_26SM100_MMA_F16BF16_2x1SM_SSISI_SI_fLi128ELi64ELNS4_4UMMA5MajorE0ELSO_0ELNSN_7ScaleInE0ELSP_0EEEEEENS4_6LayoutINS5_IJSC_SC_SC_EEENS5_IJNSA_ILi0EEESU_SU_EEEEENS5_IJNS4_10UnderscoreESX_SX_EEEEENS4_18SM100_TMA_2SM_LOADENS4_14ComposedLayoutINS4_7SwizzleILi3ELi4ELi3EEENS4_18smem_ptr_flag_bitsILi16EEENSS_INS5_IJSB_SG_EEENS5_IJSG_SC_EEEEEEEvNS4_8identityENS4_28SM100_TMA_2SM_LOAD_MULTICASTES19_vS1A_EENS_8epilogue10collective18CollectiveEpilogueINS1D_23Sm100TmaWarpSpecializedILi3ELi2ELi16ELb1ELb0EEEJNS5_IJSG_SG_SG_EEENS5_IJNSS_ISG_SC_EENSS_INS5_IJNSA_ILi16EEENSA_ILi2EEEEEENS5_IJSC_NSA_ILi32EEEEEEEEEEESI_SJ_SI_SJ_NS1D_6fusion15FusionCallbacksIS1H_NS1R_17LinearCombinationISI_fSI_fLNS_15FloatRoundStyleE2EEES1I_S1Q_JEEENS4_5SM1004TMEM4LOAD26SM100_TMEM_LOAD_32dp32b16xENS4_13SM90_TMA_LOADENS11_INS12_ILi1ELi4ELi3EEES15_NSS_INS5_IJSB_S1K_EEENS5_IJS1K_SC_EEEEEEENS4_39AutoVectorizingCopyWithAssumedAlignmentILi128EEENS4_14SM90_TMA_STOREES26_S28_S28_EEEvvEEEEvNT_6ParamsE --------------------------
	.section	.nv.shared._ZN7cutlass13device_kernelINS_4gemm6kernel13GemmUniversalIN4cute5tupleIJiiiiEEENS1_10collective13CollectiveMmaINS1_35MainloopSm100TmaUmmaWarpSpecializedILi17ELi2ELi4ENS5_IJNS4_1CILi8EEENSA_ILi1EEESC_EEEEENS5_IJNSA_ILi128EEENSA_ILi64EEESG_EEENS_10bfloat16_tENS5_IJlSC_lEEESI_SJ_NS4_8TiledMMAINS4_8MMA_AtomIJNS4_26SM100_MMA_F16BF16_2x1SM_SSISI_SI_fLi128ELi64ELNS4_4UMMA5MajorE0ELSO_0ELNSN_7ScaleInE0ELSP_0EEEEEENS4_6LayoutINS5_IJSC_SC_SC_EEENS5_IJNSA_ILi0EEESU_SU_EEEEENS5_IJNS4_10UnderscoreESX_SX_EEEEENS4_18SM100_TMA_2SM_LOADENS4_14ComposedLayoutINS4_7SwizzleILi3ELi4ELi3EEENS4_18smem_ptr_flag_bitsILi16EEENSS_INS5_IJSB_SG_EEENS5_IJSG_SC_EEEEEEEvNS4_8identityENS4_28SM100_TMA_2SM_LOAD_MULTICASTES19_vS1A_EENS_8epilogue10collective18CollectiveEpilogueINS1D_23Sm100TmaWarpSpecializedILi3ELi2ELi16ELb1ELb0EEEJNS5_IJSG_SG_SG_EEENS5_IJNSS_ISG_SC_EENSS_INS5_IJNSA_ILi16EEENSA_ILi2EEEEEENS5_IJSC_NSA_ILi32EEEEEEEEEEESI_SJ_SI_SJ_NS1D_6fusion15FusionCallbacksIS1H_NS1R_17LinearCombinationISI_fSI_fLNS_15FloatRoundStyleE2EEES1I_S1Q_JEEENS4_5SM1004TMEM4LOAD26SM100_TMEM_LOAD_32dp32b16xENS4_13SM90_TMA_LOADENS11_INS12_ILi1ELi4ELi3EEES15_NSS_INS5_IJSB_S1K_EEENS5_IJS1K_SC_EEEEEEENS4_39AutoVectorizingCopyWithAssumedAlignmentILi128EEENS4_14SM90_TMA_STOREES26_S28_S28_EEEvvEEEEvNT_6ParamsE,"aw",@nobits
	.sectionflags	@""
	.align	16
	.zero		1024


//--------------------- .nv.shared.reserved.0     --------------------------
	.section	.nv.shared.reserved.0,"aw",@nobits
	.weak		__nv_reservedSMEM_offset_0_alias
	.size		__nv_reservedSMEM_offset_0_alias, 0, 64
	.other		__nv_reservedSMEM_offset_0_alias,@"STO_CUDA_RESERVED_SHARED STV_DEFAULT"
__nv_reservedSMEM_offset_0_alias:
	.zero		0
.nv.shared.reserved.0:
	.zero		64
	.weak		__nv_reservedSMEM_tcgen05_partition
	.type		__nv_reservedSMEM_tcgen05_partition,@object
	.size		__nv_reservedSMEM_tcgen05_partition,(.L_0 - __nv_reservedSMEM_tcgen05_partition)
__nv_reservedSMEM_tcgen05_partition:
	.zero		32
.L_0:


//--------------------- .nv.global                --------------------------
	.section	.nv.global,"aw",@nobits
.nv.global:
	.type		_ZN40_INTERNAL_0dc40403_4_k_cu_51cd9730_327824cute1_E,@object
	.size		_ZN40_INTERNAL_0dc40403_4_k_cu_51cd9730_327824cute1_E,(_ZN40_INTERNAL_0dc40403_4_k_cu_51cd9730_327824cuda3std3__45__cpo6cbeginE - _ZN40_INTERNAL_0dc40403_4_k_cu_51cd9730_327824cute1_E)
_ZN40_INTERNAL_0dc40403_4_k_cu_51cd9730_327824cute1_E:
	.zero		1
	.type		_ZN40_INTERNAL_0dc40403_4_k_cu_51cd9730_327824cuda3std3__45__cpo6cbeginE,@object
	.size		_ZN40_INTERNAL_0dc40403_4_k_cu_51cd9730_327824cuda3std3__45__cpo6cbeginE,(_ZN40_INTERNAL_0dc40403_4_k_cu_51cd9730_327824cuda3std3__48in_placeE - _ZN40_INTERNAL_0dc40403_4_k_cu_51cd9730_327824cuda3std3__45__cpo6cbeginE)
_ZN40_INTERNAL_0dc40403_4_k_cu_51cd9730_327824cuda3std3__45__cpo6cbeginE:
	.zero		1
	.type		_ZN40_INTERNAL_0dc40403_4_k_cu_51cd9730_327824cuda3std3__48in_placeE,@object
	.size		_ZN40_INTERNAL_0dc40403_4_k_cu_51cd9730_327824cuda3std3__48in_placeE,(_ZN40_INTERNAL_0dc40403_4_k_cu_51cd9730_327824cuda3std6ranges3__45__cpo9iter_moveE - _ZN40_INTERNAL_0dc40403_4_k_cu_51cd9730_327824cuda3std3__48in_placeE)
_ZN40_INTERNAL_0dc40403_4_k_cu_51cd9730_327824cuda3std3__48in_placeE:
	.zero		1
	.type		_ZN40_INTERNAL_0dc40403_4_k_cu_51cd9730_327824cuda3std6ranges3__45__cpo9iter_moveE,@object
	.size		_ZN40_INTERNAL_0dc40403_4_k_cu_51cd9730_327824cuda3std6ranges3__45__cpo9iter_moveE,(_ZN40_INTERNAL_0dc40403_4_k_cu_51cd9730_327824cuda3std3__45__cpo5beginE - _ZN40_INTERNAL_0dc40403_4_k_cu_51cd9730_327824cuda3std6ranges3__45__cpo9iter_moveE)
_ZN40_INTERNAL_0dc40403_4_k_cu_51cd9730_327824cuda3std6ranges3__45__cpo9iter_moveE:
	.zero		1
	.type		_ZN40_INTERNAL_0dc40403_4_k_cu_51cd9730_327824cuda3std3__45__cpo5beginE,@object
	.size		_ZN40_INTERNAL_0dc40403_4_k_cu_51cd9730_327824cuda3std3__45__cpo5beginE,(_ZN40_INTERNAL_0dc40403_4_k_cu_51cd9730_327824cuda3std3__442_GLOBAL__N__0dc40403_4_k_cu_51cd9730_327826ignoreE - _ZN40_INTERNAL_0dc40403_4_k_cu_51cd9730_327824cuda3std3__45__cpo5beginE)
_ZN40_INTERNAL_0dc40403_4_k_cu_51cd9730_327824cuda3std3__45__cpo5beginE:
	.zero		1
	.type		_ZN40_INTERNAL_0dc40403_4_k_cu_51cd9730_327824cuda3std3__442_GLOBAL__N__0dc40403_4_k_cu_51cd9730_327826ignoreE,@object
	.size		_ZN40_INTERNAL_0dc40403_4_k_cu_51cd9730_327824cuda3std3__442_GLOBAL__N__0dc40403_4_k_cu_51cd9730_327826ignoreE,(_ZN40_INTERNAL_0dc40403_4_k_cu_51cd9730_327824cute7productE - _ZN40_INTERNAL_0dc40403_4_k_cu_51cd9730_327824cuda3std3__442_GLOBAL__N__0dc40403_4_k_cu_51cd9730_327826ignoreE)
_ZN40_INTERNAL_0dc40403_4_k_cu_51cd9730_327824cuda3std3__442_GLOBAL__N__0dc40403_4_k_cu_51cd9730_327826ignoreE:
	.zero		1
	.type		_ZN40_INTERNAL_0dc40403_4_k_cu_51cd9730_327824cute7productE,@object
	.size		_ZN40_INTERNAL_0dc40403_4_k_cu_51cd9730_327824cute7productE,(_ZN40_INTERNAL_0dc40403_4_k_cu_51cd9730_327824cuda3std3__45__cpo3endE - _ZN40_INTERNAL_0dc40403_4_k_cu_51cd9730_327824cute7productE)
_ZN40_INTERNAL_0dc40403_4_k_cu_51cd9730_327824cute7productE:
	.zero		1
	.type		_ZN40_INTERNAL_0dc40403_4_k_cu_51cd9730_327824cuda3std3__45__cpo3endE,@object
	.size		_ZN40_INTERNAL_0dc40403_4_k_cu_51cd9730_327824cuda3std3__45__cpo3endE,(_ZN40_INTERNAL_0dc40403_4_k_cu_51cd9730_327824cuda3std3__419piecewise_constructE - _ZN40_INTERNAL_0dc40403_4_k_cu_51cd9730_327824cuda3std3__45__cpo3endE)
_ZN40_INTERNAL_0dc40403_4_k_cu_51cd9730_327824cuda3std3__45__cpo3endE:
	.zero		1
	.type		_ZN40_INTERNAL_0dc40403_4_k_cu_51cd9730_327824cuda3std3__419piecewise_constructE,@object
	.size		_ZN40_INTERNAL_0dc40403_4_k_cu_51cd9730_327824cuda3std3__419piecewise_constructE,(_ZN40_INTERNAL_0dc40403_4_k_cu_51cd9730_327824cuda3std3__45__cpo4cendE - _ZN40_INTERNAL_0dc40403_4_k_cu_51cd9730_327824cuda3std3__419piecewise_constructE)
_ZN40_INTERNAL_0dc40403_4_k_cu_51cd9730_327824cuda3std3__419piecewise_constructE:
	.zero		1
	.type		_ZN40_INTERNAL_0dc40403_4_k_cu_51cd9730_327824cuda3std3__45__cpo4cendE,@object
	.size		_ZN40_INTERNAL_0dc40403_4_k_cu_51cd9730_327824cuda3std3__45__cpo4cendE,(_ZN40_INTERNAL_0dc40403_4_k_cu_51cd9730_327824cuda3std6ranges3__45__cpo4swapE - _ZN40_INTERNAL_0dc40403_4_k_cu_51cd9730_327824cuda3std3__45__cpo4cendE)
_ZN40_INTERNAL_0dc40403_4_k_cu_51cd9730_327824cuda3std3__45__cpo4cendE:
	.zero		1
	.type		_ZN40_INTERNAL_0dc40403_4_k_cu_51cd9730_327824cuda3std6ranges3__45__cpo4swapE,@object
	.size		_ZN40_INTERNAL_0dc40403_4_k_cu_51cd9730_327824cuda3std6ranges3__45__cpo4swapE,(.L_10 - _ZN40_INTERNAL_0dc40403_4_k_cu_51cd9730_327824cuda3std6ranges3__45__cpo4swapE)
_ZN40_INTERNAL_0dc40403_4_k_cu_51cd9730_327824cuda3std6ranges3__45__cpo4swapE:
	.zero		1
.L_10:


//--------------------- .nv.constant0._ZN7cutlass13device_kernelINS_4gemm6kernel13GemmUniversalIN4cute5tupleIJiiiiEEENS1_10collective13CollectiveMmaINS1_35MainloopSm100TmaUmmaWarpSpecializedILi17ELi2ELi4ENS5_IJNS4_1CILi8EEENSA_ILi1EEESC_EEEEENS5_IJNSA_ILi128EEENSA_ILi64EEESG_EEENS_10bfloat16_tENS5_IJlSC_lEEESI_SJ_NS4_8TiledMMAINS4_8MMA_AtomIJNS4_26SM100_MMA_F16BF16_2x1SM_SSISI_SI_fLi128ELi64ELNS4_4UMMA5MajorE0ELSO_0ELNSN_7ScaleInE0ELSP_0EEEEEENS4_6LayoutINS5_IJSC_SC_SC_EEENS5_IJNSA_ILi0EEESU_SU_EEEEENS5_IJNS4_10UnderscoreESX_SX_EEEEENS4_18SM100_TMA_2SM_LOADENS4_14ComposedLayoutINS4_7SwizzleILi3ELi4ELi3EEENS4_18smem_ptr_flag_bitsILi16EEENSS_INS5_IJSB_SG_EEENS5_IJSG_SC_EEEEEEEvNS4_8identityENS4_28SM100_TMA_2SM_LOAD_MULTICASTES19_vS1A_EENS_8epilogue10collective18CollectiveEpilogueINS1D_23Sm100TmaWarpSpecializedILi3ELi2ELi16ELb1ELb0EEEJNS5_IJSG_SG_SG_EEENS5_IJNSS_ISG_SC_EENSS_INS5_IJNSA_ILi16EEENSA_ILi2EEEEEENS5_IJSC_NSA_ILi32EEEEEEEEEEESI_SJ_SI_SJ_NS1D_6fusion15FusionCallbacksIS1H_NS1R_17LinearCombinationISI_fSI_fLNS_15FloatRoundStyleE2EEES1I_S1Q_JEEENS4_5SM1004TMEM4LOAD26SM100_TMEM_LOAD_32dp32b16xENS4_13SM90_TMA_LOADENS11_INS12_ILi1ELi4ELi3EEES15_NSS_INS5_IJSB_S1K_EEENS5_IJS1K_SC_EEEEEEENS4_39AutoVectorizingCopyWithAssumedAlignmentILi128EEENS4_14SM90_TMA_STOREES26_S28_S28_EEEvvEEEEvNT_6ParamsE --------------------------
	.section	.nv.constant0._ZN7cutlass13device_kernelINS_4gemm6kernel13GemmUniversalIN4cute5tupleIJiiiiEEENS1_10collective13CollectiveMmaINS1_35MainloopSm100TmaUmmaWarpSpecializedILi17ELi2ELi4ENS5_IJNS4_1CILi8EEENSA_ILi1EEESC_EEEEENS5_IJNSA_ILi128EEENSA_ILi64EEESG_EEENS_10bfloat16_tENS5_IJlSC_lEEESI_SJ_NS4_8TiledMMAINS4_8MMA_AtomIJNS4_26SM100_MMA_F16BF16_2x1SM_SSISI_SI_fLi128ELi64ELNS4_4UMMA5MajorE0ELSO_0ELNSN_7ScaleInE0ELSP_0EEEEEENS4_6LayoutINS5_IJSC_SC_SC_EEENS5_IJNSA_ILi0EEESU_SU_EEEEENS5_IJNS4_10UnderscoreESX_SX_EEEEENS4_18SM100_TMA_2SM_LOADENS4_14ComposedLayoutINS4_7SwizzleILi3ELi4ELi3EEENS4_18smem_ptr_flag_bitsILi16EEENSS_INS5_IJSB_SG_EEENS5_IJSG_SC_EEEEEEEvNS4_8identityENS4_28SM100_TMA_2SM_LOAD_MULTICASTES19_vS1A_EENS_8epilogue10collective18CollectiveEpilogueINS1D_23Sm100TmaWarpSpecializedILi3ELi2ELi16ELb1ELb0EEEJNS5_IJSG_SG_SG_EEENS5_IJNSS_ISG_SC_EENSS_INS5_IJNSA_ILi16EEENSA_ILi2EEEEEENS5_IJSC_NSA_ILi32EEEEEEEEEEESI_SJ_SI_SJ_NS1D_6fusion15FusionCallbacksIS1H_NS1R_17LinearCombinationISI_fSI_fLNS_15FloatRoundStyleE2EEES1I_S1Q_JEEENS4_5SM1004TMEM4LOAD26SM100_TMEM_LOAD_32dp32b16xENS4_13SM90_TMA_LOADENS11_INS12_ILi1ELi4ELi3EEES15_NSS_INS5_IJSB_S1K_EEENS5_IJS1K_SC_EEEEEEENS4_39AutoVectorizingCopyWithAssumedAlignmentILi128EEENS4_14SM90_TMA_STOREES26_S28_S28_EEEvvEEEEvNT_6ParamsE,"a",@progbits
	.sectionflags	@""
	.align	4
.nv.constant0._ZN7cutlass13device_kernelINS_4gemm6kernel13GemmUniversalIN4cute5tupleIJiiiiEEENS1_10collective13CollectiveMmaINS1_35MainloopSm100TmaUmmaWarpSpecializedILi17ELi2ELi4ENS5_IJNS4_1CILi8EEENSA_ILi1EEESC_EEEEENS5_IJNSA_ILi128EEENSA_ILi64EEESG_EEENS_10bfloat16_tENS5_IJlSC_lEEESI_SJ_NS4_8TiledMMAINS4_8MMA_AtomIJNS4_26SM100_MMA_F16BF16_2x1SM_SSISI_SI_fLi128ELi64ELNS4_4UMMA5MajorE0ELSO_0ELNSN_7ScaleInE0ELSP_0EEEEEENS4_6LayoutINS5_IJSC_SC_SC_EEENS5_IJNSA_ILi0EEESU_SU_EEEEENS5_IJNS4_10UnderscoreESX_SX_EEEEENS4_18SM100_TMA_2SM_LOADENS4_14ComposedLayoutINS4_7SwizzleILi3ELi4ELi3EEENS4_18smem_ptr_flag_bitsILi16EEENSS_INS5_IJSB_SG_EEENS5_IJSG_SC_EEEEEEEvNS4_8identityENS4_28SM100_TMA_2SM_LOAD_MULTICASTES19_vS1A_EENS_8epilogue10collective18CollectiveEpilogueINS1D_23Sm100TmaWarpSpecializedILi3ELi2ELi16ELb1ELb0EEEJNS5_IJSG_SG_SG_EEENS5_IJNSS_ISG_SC_EENSS_INS5_IJNSA_ILi16EEENSA_ILi2EEEEEENS5_IJSC_NSA_ILi32EEEEEEEEEEESI_SJ_SI_SJ_NS1D_6fusion15FusionCallbacksIS1H_NS1R_17LinearCombinationISI_fSI_fLNS_15FloatRoundStyleE2EEES1I_S1Q_JEEENS4_5SM1004TMEM4LOAD26SM100_TMEM_LOAD_32dp32b16xENS4_13SM90_TMA_LOADENS11_INS12_ILi1ELi4ELi3EEES15_NSS_INS5_IJSB_S1K_EEENS5_IJS1K_SC_EEEEEEENS4_39AutoVectorizingCopyWithAssumedAlignmentILi128EEENS4_14SM90_TMA_STOREES26_S28_S28_EEEvvEEEEvNT_6ParamsE:
	.zero		2944


//--------------------- SYMBOLS --------------------------

	.type		.nv.reservedSmem.offset0,@object
	.size		.nv.reservedSmem.offset0,0x4
	.type		.nv.reservedSmem.cap,@object
	.size		.nv.reservedSmem.cap,0x4
	.type		__assertfail,@function
